//
// Generated by NVIDIA NVVM Compiler
//
// Compiler Build ID: CL-36424714
// Cuda compilation tools, release 13.0, V13.0.88
// Based on NVVM 20.0.0
//

.version 9.0
.target sm_100
.address_size 64

	// .globl	_Z21inicializacion_vectoriP17curandStateXORWOWii
.global .align 4 .b8 precalc_xorwow_matrix[102400];
.global .align 4 .b8 precalc_xorwow_offset_matrix[102400];
.global .align 4 .b8 mrg32k3aM1[2304];
.global .align 4 .b8 mrg32k3aM2[2304];
.global .align 4 .b8 mrg32k3aM1SubSeq[2016];
.global .align 4 .b8 mrg32k3aM2SubSeq[2016];
.global .align 4 .b8 mrg32k3aM1Seq[2304];
.global .align 4 .b8 mrg32k3aM2Seq[2304];
.const .align 8 .b8 __cr_lgamma_table[72];
.global .align 4 .b8 vector_V[2000000000];
.global .align 4 .b8 vector_H[32];

.visible .entry _Z21inicializacion_vectoriP17curandStateXORWOWii(
	.param .u32 _Z21inicializacion_vectoriP17curandStateXORWOWii_param_0,
	.param .u64 .ptr .align 1 _Z21inicializacion_vectoriP17curandStateXORWOWii_param_1,
	.param .u32 _Z21inicializacion_vectoriP17curandStateXORWOWii_param_2,
	.param .u32 _Z21inicializacion_vectoriP17curandStateXORWOWii_param_3
)
{
	.reg .pred 	%p<28>;
	.reg .b32 	%r<464>;
	.reg .b32 	%f<7>;
	.reg .b64 	%rd<24>;

	ld.param.u32 	%r188, [_Z21inicializacion_vectoriP17curandStateXORWOWii_param_0];
	ld.param.u64 	%rd8, [_Z21inicializacion_vectoriP17curandStateXORWOWii_param_1];
	cvta.to.global.u64 	%rd9, %rd8;
	mov.u32 	%r189, %ctaid.x;
	mov.u32 	%r190, %ntid.x;
	mov.u32 	%r191, %tid.x;
	mad.lo.s32 	%r192, %r189, %r190, %r191;
	cvt.u64.u32 	%rd1, %r192;
	mul.wide.u32 	%rd10, %r192, 48;
	add.s64 	%rd2, %rd9, %rd10;
	xor.b32  	%r193, %r188, -1429050551;
	mul.lo.s32 	%r194, %r193, 1099087573;
	setp.gt.s32 	%p1, %r188, -1;
	selp.b32 	%r195, -644748465, -1947113066, %p1;
	add.s32 	%r196, %r195, %r194;
	add.s32 	%r197, %r196, 6615241;
	add.s32 	%r198, %r194, 123456789;
	st.global.v2.u32 	[%rd2], {%r197, %r198};
	xor.b32  	%r199, %r194, 362436069;
	add.s32 	%r200, %r195, 521288629;
	st.global.v2.u32 	[%rd2+8], {%r199, %r200};
	xor.b32  	%r201, %r195, 88675123;
	add.s32 	%r202, %r194, 5783321;
	st.global.v2.u32 	[%rd2+16], {%r201, %r202};
	setp.eq.s32 	%p2, %r192, 0;
	@%p2 bra 	$L__BB0_42;
	mov.b32 	%r368, 0;
	mov.u64 	%rd12, precalc_xorwow_matrix;
	mov.u64 	%rd23, %rd1;
$L__BB0_2:
	and.b64  	%rd4, %rd23, 3;
	setp.eq.s64 	%p3, %rd4, 0;
	@%p3 bra 	$L__BB0_41;
	mul.wide.u32 	%rd11, %r368, 3200;
	add.s64 	%rd5, %rd12, %rd11;
	cvt.u32.u64 	%r2, %rd4;
	mov.b32 	%r369, 0;
$L__BB0_4:
	mov.b32 	%r382, 0;
	mov.u32 	%r383, %r382;
	mov.u32 	%r384, %r382;
	mov.u32 	%r385, %r382;
	mov.u32 	%r386, %r382;
	mov.u32 	%r375, %r382;
$L__BB0_5:
	mul.wide.u32 	%rd13, %r375, 4;
	add.s64 	%rd14, %rd2, %rd13;
	ld.global.u32 	%r10, [%rd14+4];
	shl.b32 	%r11, %r375, 5;
	mov.b32 	%r381, 0;
$L__BB0_6:
	.pragma "nounroll";
	shr.u32 	%r207, %r10, %r381;
	and.b32  	%r208, %r207, 1;
	setp.eq.b32 	%p4, %r208, 1;
	not.pred 	%p5, %p4;
	add.s32 	%r209, %r11, %r381;
	mul.lo.s32 	%r210, %r209, 5;
	mul.wide.u32 	%rd15, %r210, 4;
	add.s64 	%rd6, %rd5, %rd15;
	@%p5 bra 	$L__BB0_8;
	ld.global.u32 	%r211, [%rd6];
	xor.b32  	%r386, %r386, %r211;
	ld.global.u32 	%r212, [%rd6+4];
	xor.b32  	%r385, %r385, %r212;
	ld.global.u32 	%r213, [%rd6+8];
	xor.b32  	%r384, %r384, %r213;
	ld.global.u32 	%r214, [%rd6+12];
	xor.b32  	%r383, %r383, %r214;
	ld.global.u32 	%r215, [%rd6+16];
	xor.b32  	%r382, %r382, %r215;
$L__BB0_8:
	and.b32  	%r217, %r207, 2;
	setp.eq.s32 	%p6, %r217, 0;
	@%p6 bra 	$L__BB0_10;
	ld.global.u32 	%r218, [%rd6+20];
	xor.b32  	%r386, %r386, %r218;
	ld.global.u32 	%r219, [%rd6+24];
	xor.b32  	%r385, %r385, %r219;
	ld.global.u32 	%r220, [%rd6+28];
	xor.b32  	%r384, %r384, %r220;
	ld.global.u32 	%r221, [%rd6+32];
	xor.b32  	%r383, %r383, %r221;
	ld.global.u32 	%r222, [%rd6+36];
	xor.b32  	%r382, %r382, %r222;
$L__BB0_10:
	and.b32  	%r224, %r207, 4;
	setp.eq.s32 	%p7, %r224, 0;
	@%p7 bra 	$L__BB0_12;
	ld.global.u32 	%r225, [%rd6+40];
	xor.b32  	%r386, %r386, %r225;
	ld.global.u32 	%r226, [%rd6+44];
	xor.b32  	%r385, %r385, %r226;
	ld.global.u32 	%r227, [%rd6+48];
	xor.b32  	%r384, %r384, %r227;
	ld.global.u32 	%r228, [%rd6+52];
	xor.b32  	%r383, %r383, %r228;
	ld.global.u32 	%r229, [%rd6+56];
	xor.b32  	%r382, %r382, %r229;
$L__BB0_12:
	and.b32  	%r231, %r207, 8;
	setp.eq.s32 	%p8, %r231, 0;
	@%p8 bra 	$L__BB0_14;
	ld.global.u32 	%r232, [%rd6+60];
	xor.b32  	%r386, %r386, %r232;
	ld.global.u32 	%r233, [%rd6+64];
	xor.b32  	%r385, %r385, %r233;
	ld.global.u32 	%r234, [%rd6+68];
	xor.b32  	%r384, %r384, %r234;
	ld.global.u32 	%r235, [%rd6+72];
	xor.b32  	%r383, %r383, %r235;
	ld.global.u32 	%r236, [%rd6+76];
	xor.b32  	%r382, %r382, %r236;
$L__BB0_14:
	and.b32  	%r238, %r207, 16;
	setp.eq.s32 	%p9, %r238, 0;
	@%p9 bra 	$L__BB0_16;
	ld.global.u32 	%r239, [%rd6+80];
	xor.b32  	%r386, %r386, %r239;
	ld.global.u32 	%r240, [%rd6+84];
	xor.b32  	%r385, %r385, %r240;
	ld.global.u32 	%r241, [%rd6+88];
	xor.b32  	%r384, %r384, %r241;
	ld.global.u32 	%r242, [%rd6+92];
	xor.b32  	%r383, %r383, %r242;
	ld.global.u32 	%r243, [%rd6+96];
	xor.b32  	%r382, %r382, %r243;
$L__BB0_16:
	and.b32  	%r245, %r207, 32;
	setp.eq.s32 	%p10, %r245, 0;
	@%p10 bra 	$L__BB0_18;
	ld.global.u32 	%r246, [%rd6+100];
	xor.b32  	%r386, %r386, %r246;
	ld.global.u32 	%r247, [%rd6+104];
	xor.b32  	%r385, %r385, %r247;
	ld.global.u32 	%r248, [%rd6+108];
	xor.b32  	%r384, %r384, %r248;
	ld.global.u32 	%r249, [%rd6+112];
	xor.b32  	%r383, %r383, %r249;
	ld.global.u32 	%r250, [%rd6+116];
	xor.b32  	%r382, %r382, %r250;
$L__BB0_18:
	and.b32  	%r252, %r207, 64;
	setp.eq.s32 	%p11, %r252, 0;
	@%p11 bra 	$L__BB0_20;
	ld.global.u32 	%r253, [%rd6+120];
	xor.b32  	%r386, %r386, %r253;
	ld.global.u32 	%r254, [%rd6+124];
	xor.b32  	%r385, %r385, %r254;
	ld.global.u32 	%r255, [%rd6+128];
	xor.b32  	%r384, %r384, %r255;
	ld.global.u32 	%r256, [%rd6+132];
	xor.b32  	%r383, %r383, %r256;
	ld.global.u32 	%r257, [%rd6+136];
	xor.b32  	%r382, %r382, %r257;
$L__BB0_20:
	and.b32  	%r259, %r207, 128;
	setp.eq.s32 	%p12, %r259, 0;
	@%p12 bra 	$L__BB0_22;
	ld.global.u32 	%r260, [%rd6+140];
	xor.b32  	%r386, %r386, %r260;
	ld.global.u32 	%r261, [%rd6+144];
	xor.b32  	%r385, %r385, %r261;
	ld.global.u32 	%r262, [%rd6+148];
	xor.b32  	%r384, %r384, %r262;
	ld.global.u32 	%r263, [%rd6+152];
	xor.b32  	%r383, %r383, %r263;
	ld.global.u32 	%r264, [%rd6+156];
	xor.b32  	%r382, %r382, %r264;
$L__BB0_22:
	and.b32  	%r266, %r207, 256;
	setp.eq.s32 	%p13, %r266, 0;
	@%p13 bra 	$L__BB0_24;
	ld.global.u32 	%r267, [%rd6+160];
	xor.b32  	%r386, %r386, %r267;
	ld.global.u32 	%r268, [%rd6+164];
	xor.b32  	%r385, %r385, %r268;
	ld.global.u32 	%r269, [%rd6+168];
	xor.b32  	%r384, %r384, %r269;
	ld.global.u32 	%r270, [%rd6+172];
	xor.b32  	%r383, %r383, %r270;
	ld.global.u32 	%r271, [%rd6+176];
	xor.b32  	%r382, %r382, %r271;
$L__BB0_24:
	and.b32  	%r273, %r207, 512;
	setp.eq.s32 	%p14, %r273, 0;
	@%p14 bra 	$L__BB0_26;
	ld.global.u32 	%r274, [%rd6+180];
	xor.b32  	%r386, %r386, %r274;
	ld.global.u32 	%r275, [%rd6+184];
	xor.b32  	%r385, %r385, %r275;
	ld.global.u32 	%r276, [%rd6+188];
	xor.b32  	%r384, %r384, %r276;
	ld.global.u32 	%r277, [%rd6+192];
	xor.b32  	%r383, %r383, %r277;
	ld.global.u32 	%r278, [%rd6+196];
	xor.b32  	%r382, %r382, %r278;
$L__BB0_26:
	and.b32  	%r280, %r207, 1024;
	setp.eq.s32 	%p15, %r280, 0;
	@%p15 bra 	$L__BB0_28;
	ld.global.u32 	%r281, [%rd6+200];
	xor.b32  	%r386, %r386, %r281;
	ld.global.u32 	%r282, [%rd6+204];
	xor.b32  	%r385, %r385, %r282;
	ld.global.u32 	%r283, [%rd6+208];
	xor.b32  	%r384, %r384, %r283;
	ld.global.u32 	%r284, [%rd6+212];
	xor.b32  	%r383, %r383, %r284;
	ld.global.u32 	%r285, [%rd6+216];
	xor.b32  	%r382, %r382, %r285;
$L__BB0_28:
	and.b32  	%r287, %r207, 2048;
	setp.eq.s32 	%p16, %r287, 0;
	@%p16 bra 	$L__BB0_30;
	ld.global.u32 	%r288, [%rd6+220];
	xor.b32  	%r386, %r386, %r288;
	ld.global.u32 	%r289, [%rd6+224];
	xor.b32  	%r385, %r385, %r289;
	ld.global.u32 	%r290, [%rd6+228];
	xor.b32  	%r384, %r384, %r290;
	ld.global.u32 	%r291, [%rd6+232];
	xor.b32  	%r383, %r383, %r291;
	ld.global.u32 	%r292, [%rd6+236];
	xor.b32  	%r382, %r382, %r292;
$L__BB0_30:
	and.b32  	%r294, %r207, 4096;
	setp.eq.s32 	%p17, %r294, 0;
	@%p17 bra 	$L__BB0_32;
	ld.global.u32 	%r295, [%rd6+240];
	xor.b32  	%r386, %r386, %r295;
	ld.global.u32 	%r296, [%rd6+244];
	xor.b32  	%r385, %r385, %r296;
	ld.global.u32 	%r297, [%rd6+248];
	xor.b32  	%r384, %r384, %r297;
	ld.global.u32 	%r298, [%rd6+252];
	xor.b32  	%r383, %r383, %r298;
	ld.global.u32 	%r299, [%rd6+256];
	xor.b32  	%r382, %r382, %r299;
$L__BB0_32:
	and.b32  	%r301, %r207, 8192;
	setp.eq.s32 	%p18, %r301, 0;
	@%p18 bra 	$L__BB0_34;
	ld.global.u32 	%r302, [%rd6+260];
	xor.b32  	%r386, %r386, %r302;
	ld.global.u32 	%r303, [%rd6+264];
	xor.b32  	%r385, %r385, %r303;
	ld.global.u32 	%r304, [%rd6+268];
	xor.b32  	%r384, %r384, %r304;
	ld.global.u32 	%r305, [%rd6+272];
	xor.b32  	%r383, %r383, %r305;
	ld.global.u32 	%r306, [%rd6+276];
	xor.b32  	%r382, %r382, %r306;
$L__BB0_34:
	and.b32  	%r308, %r207, 16384;
	setp.eq.s32 	%p19, %r308, 0;
	@%p19 bra 	$L__BB0_36;
	ld.global.u32 	%r309, [%rd6+280];
	xor.b32  	%r386, %r386, %r309;
	ld.global.u32 	%r310, [%rd6+284];
	xor.b32  	%r385, %r385, %r310;
	ld.global.u32 	%r311, [%rd6+288];
	xor.b32  	%r384, %r384, %r311;
	ld.global.u32 	%r312, [%rd6+292];
	xor.b32  	%r383, %r383, %r312;
	ld.global.u32 	%r313, [%rd6+296];
	xor.b32  	%r382, %r382, %r313;
$L__BB0_36:
	and.b32  	%r315, %r207, 32768;
	setp.eq.s32 	%p20, %r315, 0;
	@%p20 bra 	$L__BB0_38;
	ld.global.u32 	%r316, [%rd6+300];
	xor.b32  	%r386, %r386, %r316;
	ld.global.u32 	%r317, [%rd6+304];
	xor.b32  	%r385, %r385, %r317;
	ld.global.u32 	%r318, [%rd6+308];
	xor.b32  	%r384, %r384, %r318;
	ld.global.u32 	%r319, [%rd6+312];
	xor.b32  	%r383, %r383, %r319;
	ld.global.u32 	%r320, [%rd6+316];
	xor.b32  	%r382, %r382, %r320;
$L__BB0_38:
	add.s32 	%r381, %r381, 16;
	setp.ne.s32 	%p21, %r381, 32;
	@%p21 bra 	$L__BB0_6;
	mad.lo.s32 	%r321, %r375, -31, %r11;
	add.s32 	%r375, %r321, 1;
	setp.ne.s32 	%p22, %r375, 5;
	@%p22 bra 	$L__BB0_5;
	st.global.u32 	[%rd2+4], %r386;
	st.global.u32 	[%rd2+8], %r385;
	st.global.u32 	[%rd2+12], %r384;
	st.global.u32 	[%rd2+16], %r383;
	st.global.u32 	[%rd2+20], %r382;
	add.s32 	%r369, %r369, 1;
	setp.lt.u32 	%p23, %r369, %r2;
	@%p23 bra 	$L__BB0_4;
$L__BB0_41:
	shr.u64 	%rd7, %rd23, 2;
	add.s32 	%r368, %r368, 1;
	setp.gt.u64 	%p24, %rd23, 3;
	mov.u64 	%rd23, %rd7;
	@%p24 bra 	$L__BB0_2;
$L__BB0_42:
	cvt.u32.u64 	%r323, %rd1;
	mov.b32 	%r324, 0;
	st.global.v2.u32 	[%rd2+24], {%r324, %r324};
	st.global.u32 	[%rd2+32], %r324;
	mov.b64 	%rd16, 0;
	st.global.u64 	[%rd2+40], %rd16;
	mul.lo.s32 	%r325, %r323, 50;
	or.b32  	%r462, %r325, 1;
	mov.b32 	%r463, 1;
	mov.u64 	%rd18, vector_V;
$L__BB0_43:
	add.s32 	%r185, %r462, -1;
	setp.gt.u32 	%p25, %r185, 499999999;
	@%p25 bra 	$L__BB0_45;
	ld.global.v2.u32 	{%r326, %r327}, [%rd2];
	shr.u32 	%r328, %r327, 2;
	xor.b32  	%r329, %r328, %r327;
	ld.global.v2.u32 	{%r330, %r331}, [%rd2+8];
	ld.global.v2.u32 	{%r332, %r333}, [%rd2+16];
	st.global.v2.u32 	[%rd2+8], {%r331, %r332};
	shl.b32 	%r334, %r333, 4;
	shl.b32 	%r335, %r329, 1;
	xor.b32  	%r336, %r335, %r334;
	xor.b32  	%r337, %r336, %r329;
	xor.b32  	%r338, %r337, %r333;
	st.global.v2.u32 	[%rd2+16], {%r333, %r338};
	add.s32 	%r339, %r326, 362437;
	st.global.v2.u32 	[%rd2], {%r339, %r330};
	add.s32 	%r340, %r338, %r339;
	cvt.rn.f32.u32 	%f1, %r340;
	fma.rn.f32 	%f2, %f1, 0f2F800000, 0f2F000000;
	mul.f32 	%f3, %f2, 0f447A0000;
	cvt.rzi.s32.f32 	%r341, %f3;
	shr.s32 	%r342, %r341, 31;
	shr.u32 	%r343, %r342, 29;
	add.s32 	%r344, %r341, %r343;
	and.b32  	%r345, %r344, -8;
	sub.s32 	%r346, %r341, %r345;
	mul.wide.u32 	%rd17, %r185, 4;
	add.s64 	%rd19, %rd18, %rd17;
	st.global.u32 	[%rd19], %r346;
$L__BB0_45:
	setp.gt.u32 	%p26, %r185, 499999998;
	@%p26 bra 	$L__BB0_47;
	ld.global.v2.u32 	{%r347, %r348}, [%rd2];
	shr.u32 	%r349, %r348, 2;
	xor.b32  	%r350, %r349, %r348;
	ld.global.v2.u32 	{%r351, %r352}, [%rd2+8];
	ld.global.v2.u32 	{%r353, %r354}, [%rd2+16];
	st.global.v2.u32 	[%rd2+8], {%r352, %r353};
	shl.b32 	%r355, %r354, 4;
	shl.b32 	%r356, %r350, 1;
	xor.b32  	%r357, %r356, %r355;
	xor.b32  	%r358, %r357, %r350;
	xor.b32  	%r359, %r358, %r354;
	st.global.v2.u32 	[%rd2+16], {%r354, %r359};
	add.s32 	%r360, %r347, 362437;
	st.global.v2.u32 	[%rd2], {%r360, %r351};
	add.s32 	%r361, %r359, %r360;
	cvt.rn.f32.u32 	%f4, %r361;
	fma.rn.f32 	%f5, %f4, 0f2F800000, 0f2F000000;
	mul.f32 	%f6, %f5, 0f447A0000;
	cvt.rzi.s32.f32 	%r362, %f6;
	shr.s32 	%r363, %r362, 31;
	shr.u32 	%r364, %r363, 29;
	add.s32 	%r365, %r362, %r364;
	and.b32  	%r366, %r365, -8;
	sub.s32 	%r367, %r362, %r366;
	mul.wide.u32 	%rd20, %r462, 4;
	add.s64 	%rd22, %rd18, %rd20;
	st.global.u32 	[%rd22], %r367;
$L__BB0_47:
	add.s32 	%r463, %r463, 2;
	add.s32 	%r462, %r462, 2;
	setp.ne.s32 	%p27, %r463, 51;
	@%p27 bra 	$L__BB0_43;
	ret;

}
	// .globl	_Z25inicializacion_histogramav
.visible .entry _Z25inicializacion_histogramav()
{
	.reg .pred 	%p<2>;
	.reg .b32 	%r<6>;
	.reg .b64 	%rd<4>;

	mov.u32 	%r2, %ctaid.x;
	mov.u32 	%r3, %ntid.x;
	mov.u32 	%r4, %tid.x;
	mad.lo.s32 	%r1, %r2, %r3, %r4;
	setp.gt.s32 	%p1, %r1, 7;
	@%p1 bra 	$L__BB1_2;
	mul.wide.s32 	%rd1, %r1, 4;
	mov.u64 	%rd2, vector_H;
	add.s64 	%rd3, %rd2, %rd1;
	mov.b32 	%r5, 0;
	st.global.u32 	[%rd3], %r5;
$L__BB1_2:
	ret;

}
	// .globl	_Z10histogramaii
.visible .entry _Z10histogramaii(
	.param .u32 _Z10histogramaii_param_0,
	.param .u32 _Z10histogramaii_param_1
)
{
	.reg .pred 	%p<4>;
	.reg .b32 	%r<29>;
	.reg .b64 	%rd<13>;

	mov.u32 	%r8, %ctaid.x;
	mov.u32 	%r9, %ntid.x;
	mov.u32 	%r10, %tid.x;
	mad.lo.s32 	%r11, %r8, %r9, %r10;
	mul.lo.s32 	%r12, %r11, 50;
	or.b32  	%r27, %r12, 1;
	mov.b32 	%r28, 1;
	mov.u64 	%rd2, vector_V;
	mov.u64 	%rd5, vector_H;
$L__BB2_1:
	add.s32 	%r4, %r27, -1;
	setp.gt.u32 	%p1, %r4, 499999999;
	@%p1 bra 	$L__BB2_3;
	mul.wide.u32 	%rd1, %r4, 4;
	add.s64 	%rd3, %rd2, %rd1;
	ld.global.u32 	%r13, [%rd3];
	shr.s32 	%r14, %r13, 31;
	shr.u32 	%r15, %r14, 29;
	add.s32 	%r16, %r13, %r15;
	and.b32  	%r17, %r16, -8;
	sub.s32 	%r18, %r13, %r17;
	mul.wide.s32 	%rd4, %r18, 4;
	add.s64 	%rd6, %rd5, %rd4;
	atom.global.add.u32 	%r19, [%rd6], 1;
$L__BB2_3:
	setp.gt.u32 	%p2, %r4, 499999998;
	@%p2 bra 	$L__BB2_5;
	mul.wide.u32 	%rd7, %r27, 4;
	add.s64 	%rd9, %rd2, %rd7;
	ld.global.u32 	%r20, [%rd9];
	shr.s32 	%r21, %r20, 31;
	shr.u32 	%r22, %r21, 29;
	add.s32 	%r23, %r20, %r22;
	and.b32  	%r24, %r23, -8;
	sub.s32 	%r25, %r20, %r24;
	mul.wide.s32 	%rd10, %r25, 4;
	add.s64 	%rd12, %rd5, %rd10;
	atom.global.add.u32 	%r26, [%rd12], 1;
$L__BB2_5:
	add.s32 	%r28, %r28, 2;
	add.s32 	%r27, %r27, 2;
	setp.ne.s32 	%p3, %r28, 51;
	@%p3 bra 	$L__BB2_1;
	ret;

}


// ===== COMPILED SASS (sm_100) =====

	.target	sm_100

	.elftype	@"ET_EXEC"


//--------------------- .note.nv.tkinfo           --------------------------
	.section	.note.nv.tkinfo,"",@"SHT_NOTE"
	.sectionflags	@"SHF_NOTE_NV_TKINFO"
	.tkinfo
        /*0018*/ 	.word	0x00000002
        /*0030*/ 	.string	""
        /*0030*/ 	.string	"ptxas"
        /*0030*/ 	.string	"Cuda compilation tools, release 13.0, V13.0.88"
        /*0030*/ 	.string	"Build cuda_13.0.r13.0/compiler.36424714_0"
        /*0030*/ 	.string	"-arch sm_100 -m 64 "



//--------------------- .note.nv.cuinfo           --------------------------
	.section	.note.nv.cuinfo,"",@"SHT_NOTE"
	.sectionflags	@"SHF_NOTE_NV_CUINFO"
        /*0018*/ 	.short	0x0002
        /*001a*/ 	.short	0x0064
        /*001c*/ 	.short	0x0082
	.zero		2


//--------------------- .nv.info                  --------------------------
	.section	.nv.info,"",@"SHT_CUDA_INFO"
	.align	4


	//----- nvinfo : EIATTR_REGCOUNT
	.align		4
        /*0000*/ 	.byte	0x04, 0x2f
        /*0002*/ 	.short	(.L_12 - .L_11)
	.align		4
.L_11:
        /*0004*/ 	.word	index@(_Z21inicializacion_vectoriP17curandStateXORWOWii)
        /*0008*/ 	.word	0x0000001f


	//----- nvinfo : EIATTR_FRAME_SIZE
	.align		4
.L_12:
        /*000c*/ 	.byte	0x04, 0x11
        /*000e*/ 	.short	(.L_14 - .L_13)
	.align		4
.L_13:
        /*0010*/ 	.word	index@(_Z21inicializacion_vectoriP17curandStateXORWOWii)
        /*0014*/ 	.word	0x00000000


	//----- nvinfo : EIATTR_REGCOUNT
	.align		4
.L_14:
        /*0018*/ 	.byte	0x04, 0x2f
        /*001a*/ 	.short	(.L_16 - .L_15)
	.align		4
.L_15:
        /*001c*/ 	.word	index@(_Z25inicializacion_histogramav)
        /*0020*/ 	.word	0x00000008


	//----- nvinfo : EIATTR_FRAME_SIZE
	.align		4
.L_16:
        /*0024*/ 	.byte	0x04, 0x11
        /*0026*/ 	.short	(.L_18 - .L_17)
	.align		4
.L_17:
        /*0028*/ 	.word	index@(_Z25inicializacion_histogramav)
        /*002c*/ 	.word	0x00000000


	//----- nvinfo : EIATTR_REGCOUNT
	.align		4
.L_18:
        /*0030*/ 	.byte	0x04, 0x2f
        /*0032*/ 	.short	(.L_20 - .L_19)
	.align		4
.L_19:
        /*0034*/ 	.word	index@(_Z10histogramaii)
        /*0038*/ 	.word	0x00000010


	//----- nvinfo : EIATTR_FRAME_SIZE
	.align		4
.L_20:
        /*003c*/ 	.byte	0x04, 0x11
        /*003e*/ 	.short	(.L_22 - .L_21)
	.align		4
.L_21:
        /*0040*/ 	.word	index@(_Z10histogramaii)
        /*0044*/ 	.word	0x00000000


	//----- nvinfo : EIATTR_MIN_STACK_SIZE
	.align		4
.L_22:
        /*0048*/ 	.byte	0x04, 0x12
        /*004a*/ 	.short	(.L_24 - .L_23)
	.align		4
.L_23:
        /*004c*/ 	.word	index@(_Z10histogramaii)
        /*0050*/ 	.word	0x00000000


	//----- nvinfo : EIATTR_MIN_STACK_SIZE
	.align		4
.L_24:
        /*0054*/ 	.byte	0x04, 0x12
        /*0056*/ 	.short	(.L_26 - .L_25)
	.align		4
.L_25:
        /*0058*/ 	.word	index@(_Z25inicializacion_histogramav)
        /*005c*/ 	.word	0x00000000


	//----- nvinfo : EIATTR_MIN_STACK_SIZE
	.align		4
.L_26:
        /*0060*/ 	.byte	0x04, 0x12
        /*0062*/ 	.short	(.L_28 - .L_27)
	.align		4
.L_27:
        /*0064*/ 	.word	index@(_Z21inicializacion_vectoriP17curandStateXORWOWii)
        /*0068*/ 	.word	0x00000000
.L_28:


//--------------------- .nv.compat                --------------------------
	.section	.nv.compat,"",@"SHT_CUDA_COMPAT_INFO"
	.align	4
        /*0000*/ 	.byte	0x02, 0x09, 0x00, 0x00, 0x02, 0x02, 0x01, 0x00, 0x02, 0x05, 0x05, 0x00, 0x03, 0x07, 0x01, 0x01
        /*0010*/ 	.byte	0x02, 0x03, 0x00, 0x00, 0x02, 0x06, 0x01, 0x00, 0x04, 0x0b, 0x08, 0x00, 0x09, 0x00, 0x00, 0x00
        /*0020*/ 	.byte	0x00, 0x00, 0x00, 0x00


//--------------------- .nv.info._Z10histogramaii --------------------------
	.section	.nv.info._Z10histogramaii,"",@"SHT_CUDA_INFO"
	.sectionflags	@""
	.align	4


	//----- nvinfo : EIATTR_CUDA_API_VERSION
	.align		4
        /*0000*/ 	.byte	0x04, 0x37
        /*0002*/ 	.short	(.L_30 - .L_29)
.L_29:
        /*0004*/ 	.word	0x00000082


	//----- nvinfo : EIATTR_KPARAM_INFO
	.align		4
.L_30:
        /*0008*/ 	.byte	0x04, 0x17
        /*000a*/ 	.short	(.L_32 - .L_31)
.L_31:
        /*000c*/ 	.word	0x00000000
        /*0010*/ 	.short	0x0001
        /*0012*/ 	.short	0x0004
        /*0014*/ 	.byte	0x00, 0xf0, 0x11, 0x00


	//----- nvinfo : EIATTR_KPARAM_INFO
	.align		4
.L_32:
        /*0018*/ 	.byte	0x04, 0x17
        /*001a*/ 	.short	(.L_34 - .L_33)
.L_33:
        /*001c*/ 	.word	0x00000000
        /*0020*/ 	.short	0x0000
        /*0022*/ 	.short	0x0000
        /*0024*/ 	.byte	0x00, 0xf0, 0x11, 0x00


	//----- nvinfo : EIATTR_SPARSE_MMA_MASK
	.align		4
.L_34:
        /*0028*/ 	.byte	0x03, 0x50
        /*002a*/ 	.short	0x0000


	//----- nvinfo : EIATTR_MAXREG_COUNT
	.align		4
        /*002c*/ 	.byte	0x03, 0x1b
        /*002e*/ 	.short	0x00ff


	//----- nvinfo : EIATTR_MERCURY_ISA_VERSION
	.align		4
        /*0030*/ 	.byte	0x03, 0x5f
        /*0032*/ 	.short	0x0101


	//----- nvinfo : EIATTR_VRC_CTA_INIT_COUNT
	.align		4
        /*0034*/ 	.byte	0x02, 0x4a
	.zero		1
	.zero		1


	//----- nvinfo : EIATTR_EXIT_INSTR_OFFSETS
	.align		4
        /*0038*/ 	.byte	0x04, 0x1c
        /*003a*/ 	.short	(.L_36 - .L_35)


	//   ....[0]....
.L_35:
        /*003c*/ 	.word	0x000002a0


	//----- nvinfo : EIATTR_CRS_STACK_SIZE
	.align		4
.L_36:
        /*0040*/ 	.byte	0x04, 0x1e
        /*0042*/ 	.short	(.L_38 - .L_37)
.L_37:
        /*0044*/ 	.word	0x00000000


	//----- nvinfo : EIATTR_CBANK_PARAM_SIZE
	.align		4
.L_38:
        /*0048*/ 	.byte	0x03, 0x19
        /*004a*/ 	.short	0x0008


	//----- nvinfo : EIATTR_PARAM_CBANK
	.align		4
        /*004c*/ 	.byte	0x04, 0x0a
        /*004e*/ 	.short	(.L_40 - .L_39)
	.align		4
.L_39:
        /*0050*/ 	.word	index@(.nv.constant0._Z10histogramaii)
        /*0054*/ 	.short	0x0380
        /*0056*/ 	.short	0x0008


	//----- nvinfo : EIATTR_SW_WAR
	.align		4
.L_40:
        /*0058*/ 	.byte	0x04, 0x36
        /*005a*/ 	.short	(.L_42 - .L_41)
.L_41:
        /*005c*/ 	.word	0x00000008
.L_42:


//--------------------- .nv.info._Z25inicializacion_histogramav --------------------------
	.section	.nv.info._Z25inicializacion_histogramav,"",@"SHT_CUDA_INFO"
	.sectionflags	@""
	.align	4


	//----- nvinfo : EIATTR_CUDA_API_VERSION
	.align		4
        /*0000*/ 	.byte	0x04, 0x37
        /*0002*/ 	.short	(.L_44 - .L_43)
.L_43:
        /*0004*/ 	.word	0x00000082


	//----- nvinfo : EIATTR_SPARSE_MMA_MASK
	.align		4
.L_44:
        /*0008*/ 	.byte	0x03, 0x50
        /*000a*/ 	.short	0x0000


	//----- nvinfo : EIATTR_MAXREG_COUNT
	.align		4
        /*000c*/ 	.byte	0x03, 0x1b
        /*000e*/ 	.short	0x00ff


	//----- nvinfo : EIATTR_MERCURY_ISA_VERSION
	.align		4
        /*0010*/ 	.byte	0x03, 0x5f
        /*0012*/ 	.short	0x0101


	//----- nvinfo : EIATTR_VRC_CTA_INIT_COUNT
	.align		4
        /*0014*/ 	.byte	0x02, 0x4a
	.zero		1
	.zero		1


	//----- nvinfo : EIATTR_EXIT_INSTR_OFFSETS
	.align		4
        /*0018*/ 	.byte	0x04, 0x1c
        /*001a*/ 	.short	(.L_46 - .L_45)


	//   ....[0]....
.L_45:
        /*001c*/ 	.word	0x00000060


	//   ....[1]....
        /*0020*/ 	.word	0x000000b0


	//----- nvinfo : EIATTR_SW_WAR
	.align		4
.L_46:
        /*0024*/ 	.byte	0x04, 0x36
        /*0026*/ 	.short	(.L_48 - .L_47)
.L_47:
        /*0028*/ 	.word	0x00000008
.L_48:


//--------------------- .nv.info._Z21inicializacion_vectoriP17curandStateXORWOWii --------------------------
	.section	.nv.info._Z21inicializacion_vectoriP17curandStateXORWOWii,"",@"SHT_CUDA_INFO"
	.sectionflags	@""
	.align	4


	//----- nvinfo : EIATTR_CUDA_API_VERSION
	.align		4
        /*0000*/ 	.byte	0x04, 0x37
        /*0002*/ 	.short	(.L_50 - .L_49)
.L_49:
        /*0004*/ 	.word	0x00000082


	//----- nvinfo : EIATTR_KPARAM_INFO
	.align		4
.L_50:
        /*0008*/ 	.byte	0x04, 0x17
        /*000a*/ 	.short	(.L_52 - .L_51)
.L_51:
        /*000c*/ 	.word	0x00000000
        /*0010*/ 	.short	0x0003
        /*0012*/ 	.short	0x0014
        /*0014*/ 	.byte	0x00, 0xf0, 0x11, 0x00


	//----- nvinfo : EIATTR_KPARAM_INFO
	.align		4
.L_52:
        /*0018*/ 	.byte	0x04, 0x17
        /*001a*/ 	.short	(.L_54 - .L_53)
.L_53:
        /*001c*/ 	.word	0x00000000
        /*0020*/ 	.short	0x0002
        /*0022*/ 	.short	0x0010
        /*0024*/ 	.byte	0x00, 0xf0, 0x11, 0x00


	//----- nvinfo : EIATTR_KPARAM_INFO
	.align		4
.L_54:
        /*0028*/ 	.byte	0x04, 0x17
        /*002a*/ 	.short	(.L_56 - .L_55)
.L_55:
        /*002c*/ 	.word	0x00000000
        /*0030*/ 	.short	0x0001
        /*0032*/ 	.short	0x0008
        /*0034*/ 	.byte	0x00, 0xf5, 0x21, 0x00


	//----- nvinfo : EIATTR_KPARAM_INFO
	.align		4
.L_56:
        /*0038*/ 	.byte	0x04, 0x17
        /*003a*/ 	.short	(.L_58 - .L_57)
.L_57:
        /*003c*/ 	.word	0x00000000
        /*0040*/ 	.short	0x0000
        /*0042*/ 	.short	0x0000
        /*0044*/ 	.byte	0x00, 0xf0, 0x11, 0x00


	//----- nvinfo : EIATTR_SPARSE_MMA_MASK
	.align		4
.L_58:
        /*0048*/ 	.byte	0x03, 0x50
        /*004a*/ 	.short	0x0000


	//----- nvinfo : EIATTR_MAXREG_COUNT
	.align		4
        /*004c*/ 	.byte	0x03, 0x1b
        /*004e*/ 	.short	0x00ff


	//----- nvinfo : EIATTR_MERCURY_ISA_VERSION
	.align		4
        /*0050*/ 	.byte	0x03, 0x5f
        /*0052*/ 	.short	0x0101


	//----- nvinfo : EIATTR_VRC_CTA_INIT_COUNT
	.align		4
        /*0054*/ 	.byte	0x02, 0x4a
	.zero		1
	.zero		1


	//----- nvinfo : EIATTR_EXIT_INSTR_OFFSETS
	.align		4
        /*0058*/ 	.byte	0x04, 0x1c
        /*005a*/ 	.short	(.L_60 - .L_59)


	//   ....[0]....
.L_59:
        /*005c*/ 	.word	0x00001390


	//----- nvinfo : EIATTR_CRS_STACK_SIZE
	.align		4
.L_60:
        /*0060*/ 	.byte	0x04, 0x1e
        /*0062*/ 	.short	(.L_62 - .L_61)
.L_61:
        /*0064*/ 	.word	0x00000000


	//----- nvinfo : EIATTR_CBANK_PARAM_SIZE
	.align		4
.L_62:
        /*0068*/ 	.byte	0x03, 0x19
        /*006a*/ 	.short	0x0018


	//----- nvinfo : EIATTR_PARAM_CBANK
	.align		4
        /*006c*/ 	.byte	0x04, 0x0a
        /*006e*/ 	.short	(.L_64 - .L_63)
	.align		4
.L_63:
        /*0070*/ 	.word	index@(.nv.constant0._Z21inicializacion_vectoriP17curandStateXORWOWii)
        /*0074*/ 	.short	0x0380
        /*0076*/ 	.short	0x0018


	//----- nvinfo : EIATTR_SW_WAR
	.align		4
.L_64:
        /*0078*/ 	.byte	0x04, 0x36
        /*007a*/ 	.short	(.L_66 - .L_65)
.L_65:
        /*007c*/ 	.word	0x00000008
.L_66:


//--------------------- .nv.callgraph             --------------------------
	.section	.nv.callgraph,"",@"SHT_CUDA_CALLGRAPH"
	.align	4
	.sectionentsize	8
	.align		4
        /*0000*/ 	.word	0x00000000
	.align		4
        /*0004*/ 	.word	0xffffffff
	.align		4
        /*0008*/ 	.word	0x00000000
	.align		4
        /*000c*/ 	.word	0xfffffffe
	.align		4
        /*0010*/ 	.word	0x00000000
	.align		4
        /*0014*/ 	.word	0xfffffffd
	.align		4
        /*0018*/ 	.word	0x00000000
	.align		4
        /*001c*/ 	.word	0xfffffffc


//--------------------- .nv.constant4             --------------------------
	.section	.nv.constant4,"a",@progbits
	.align	8
	.align		8
.nv.constant4:
        /*0000*/ 	.dword	precalc_xorwow_matrix
	.align		8
        /*0008*/ 	.dword	precalc_xorwow_offset_matrix
	.align		8
        /*0010*/ 	.dword	mrg32k3aM1
	.align		8
        /*0018*/ 	.dword	mrg32k3aM2
	.align		8
        /*0020*/ 	.dword	mrg32k3aM1SubSeq
	.align		8
        /*0028*/ 	.dword	mrg32k3aM2SubSeq
	.align		8
        /*0030*/ 	.dword	mrg32k3aM1Seq
	.align		8
        /*0038*/ 	.dword	mrg32k3aM2Seq
	.align		8
        /*0040*/ 	.dword	vector_V
	.align		8
        /*0048*/ 	.dword	vector_H


//--------------------- .nv.constant3             --------------------------
	.section	.nv.constant3,"a",@progbits
	.align	8
.nv.constant3:
	.type		__cr_lgamma_table,@object
	.size		__cr_lgamma_table,(.L_8 - __cr_lgamma_table)
__cr_lgamma_table:
        /*0000*/ 	.byte	0x00, 0x00, 0x00, 0x00, 0x00, 0x00, 0x00, 0x00, 0x00, 0x00, 0x00, 0x00, 0x00, 0x00, 0x00, 0x00
        /*0010*/ 	.byte	0xef, 0x39, 0xfa, 0xfe, 0x42, 0x2e, 0xe6, 0x3f, 0x02, 0x20, 0x2a, 0xfa, 0x0b, 0xab, 0xfc, 0x3f
        /*0020*/ 	.byte	0xf9, 0x2c, 0x92, 0x7c, 0xa7, 0x6c, 0x09, 0x40, 0xc9, 0x79, 0x44, 0x3c, 0x64, 0x26, 0x13, 0x40
        /*0030*/ 	.byte	0xca, 0x01, 0xcf, 0x3a, 0x27, 0x51, 0x1a, 0x40, 0x30, 0xcc, 0x2d, 0xf3, 0xe1, 0x0c, 0x21, 0x40
        /*0040*/ 	.byte	0x0d, 0xb7, 0xfc, 0x82, 0x8e, 0x35, 0x25, 0x40
.L_8:


//--------------------- .text._Z10histogramaii    --------------------------
	.section	.text._Z10histogramaii,"ax",@progbits
	.align	128
        .global         _Z10histogramaii
        .type           _Z10histogramaii,@function
        .size           _Z10histogramaii,(.L_x_21 - _Z10histogramaii)
        .other          _Z10histogramaii,@"STO_CUDA_ENTRY STV_DEFAULT"
_Z10histogramaii:
.text._Z10histogramaii:
[----:B------:R-:W-:Y:S01]  /*0000*/  LDC R1, c[0x0][0x37c] ;  /* 0x0000df00ff017b82 */ /* 0x000fe20000000800 */
[----:B------:R-:W0:Y:S07]  /*0010*/  S2R R7, SR_TID.X ;  /* 0x0000000000077919 */ /* 0x000e2e0000002100 */
[----:B------:R-:W0:Y:S01]  /*0020*/  S2UR UR4, SR_CTAID.X ;  /* 0x00000000000479c3 */ /* 0x000e220000002500 */
[----:B------:R-:W-:Y:S01]  /*0030*/  IMAD.MOV.U32 R11, RZ, RZ, 0x32 ;  /* 0x00000032ff0b7424 */ /* 0x000fe200078e00ff */
[----:B------:R-:W1:Y:S06]  /*0040*/  LDCU.64 UR6, c[0x0][0x358] ;  /* 0x00006b00ff0677ac */ /* 0x000e6c0008000a00 */
[----:B------:R-:W0:Y:S08]  /*0050*/  LDC R0, c[0x0][0x360] ;  /* 0x0000d800ff007b82 */ /* 0x000e300000000800 */
[----:B------:R-:W2:Y:S08]  /*0060*/  LDC.64 R2, c[0x4][0x40] ;  /* 0x01001000ff027b82 */ /* 0x000eb00000000a00 */
[----:B------:R-:W3:Y:S01]  /*0070*/  LDC.64 R4, c[0x4][0x48] ;  /* 0x01001200ff047b82 */ /* 0x000ee20000000a00 */
[----:B0-----:R-:W-:Y:S01]  /*0080*/  IMAD R0, R0, UR4, R7 ;  /* 0x0000000400007c24 */ /* 0x001fe2000f8e0207 */
[----:B------:R-:W-:-:S03]  /*0090*/  UMOV UR4, 0x1 ;  /* 0x0000000100047882 */ /* 0x000fc60000000000 */
[----:B-1----:R-:W-:-:S07]  /*00a0*/  IMAD R11, R0, R11, 0x1 ;  /* 0x00000001000b7424 */ /* 0x002fce00078e020b */
.L_x_4:
[----:B------:R-:W-:Y:S01]  /*00b0*/  IADD3 R7, PT, PT, R11, -0x1, RZ ;  /* 0xffffffff0b077810 */ /* 0x000fe20007ffe0ff */
[----:B------:R-:W-:Y:S01]  /*00c0*/  UIADD3 UR4, UPT, UPT, UR4, 0x2, URZ ;  /* 0x0000000204047890 */ /* 0x000fe2000fffe0ff */
[----:B------:R-:W-:Y:S02]  /*00d0*/  BSSY.RECONVERGENT B0, `(.L_x_0) ;  /* 0x000000e000007945 */ /* 0x000fe40003800200 */
[C---:B------:R-:W-:Y:S01]  /*00e0*/  ISETP.GT.U32.AND P0, PT, R7.reuse, 0x1dcd64ff, PT ;  /* 0x1dcd64ff0700780c */ /* 0x040fe20003f04070 */
[----:B------:R-:W-:Y:S01]  /*00f0*/  UISETP.NE.AND UP0, UPT, UR4, 0x33, UPT ;  /* 0x000000330400788c */ /* 0x000fe2000bf05270 */
[----:B------:R-:W-:-:S11]  /*0100*/  ISETP.GT.U32.AND P1, PT, R7, 0x1dcd64fe, PT ;  /* 0x1dcd64fe0700780c */ /* 0x000fd60003f24070 */
[----:B01----:R-:W-:Y:S05]  /*0110*/  @P0 BRA `(.L_x_1) ;  /* 0x0000000000240947 */ /* 0x003fea0003800000 */
[----:B--2---:R-:W-:-:S06]  /*0120*/  IMAD.WIDE.U32 R6, R7, 0x4, R2 ;  /* 0x0000000407067825 */ /* 0x004fcc00078e0002 */
[----:B------:R-:W2:Y:S01]  /*0130*/  LDG.E R6, desc[UR6][R6.64] ;  /* 0x0000000606067981 */ /* 0x000ea2000c1e1900 */
[----:B------:R-:W-:Y:S01]  /*0140*/  HFMA2 R13, -RZ, RZ, 0, 5.9604644775390625e-08 ;  /* 0x00000001ff0d7431 */ /* 0x000fe200000001ff */
[----:B--2---:R-:W-:-:S04]  /*0150*/  SHF.R.S32.HI R9, RZ, 0x1f, R6 ;  /* 0x0000001fff097819 */ /* 0x004fc80000011406 */
[----:B------:R-:W-:-:S04]  /*0160*/  LEA.HI R9, R9, R6, RZ, 0x3 ;  /* 0x0000000609097211 */ /* 0x000fc800078f18ff */
[----:B------:R-:W-:-:S05]  /*0170*/  LOP3.LUT R9, R9, 0xfffffff8, RZ, 0xc0, !PT ;  /* 0xfffffff809097812 */ /* 0x000fca00078ec0ff */
[----:B------:R-:W-:-:S04]  /*0180*/  IMAD.IADD R9, R6, 0x1, -R9 ;  /* 0x0000000106097824 */ /* 0x000fc800078e0a09 */
[----:B---3--:R-:W-:-:S05]  /*0190*/  IMAD.WIDE R8, R9, 0x4, R4 ;  /* 0x0000000409087825 */ /* 0x008fca00078e0204 */
[----:B------:R0:W-:Y:S02]  /*01a0*/  REDG.E.ADD.STRONG.GPU desc[UR6][R8.64], R13 ;  /* 0x0000000d0800798e */ /* 0x0001e4000c12e106 */
.L_x_1:
[----:B------:R-:W-:Y:S05]  /*01b0*/  BSYNC.RECONVERGENT B0 ;  /* 0x0000000000007941 */ /* 0x000fea0003800200 */
.L_x_0:
[----:B------:R-:W-:Y:S04]  /*01c0*/  BSSY.RECONVERGENT B0, `(.L_x_2) ;  /* 0x000000b000007945 */ /* 0x000fe80003800200 */
[----:B------:R-:W-:Y:S05]  /*01d0*/  @P1 BRA `(.L_x_3) ;  /* 0x0000000000241947 */ /* 0x000fea0003800000 */
[----:B--2---:R-:W-:-:S06]  /*01e0*/  IMAD.WIDE.U32 R6, R11, 0x4, R2 ;  /* 0x000000040b067825 */ /* 0x004fcc00078e0002 */
[----:B------:R-:W2:Y:S01]  /*01f0*/  LDG.E R6, desc[UR6][R6.64] ;  /* 0x0000000606067981 */ /* 0x000ea2000c1e1900 */
[----:B0-----:R-:W-:Y:S02]  /*0200*/  MOV R13, 0x1 ;  /* 0x00000001000d7802 */ /* 0x001fe40000000f00 */
[----:B--2---:R-:W-:-:S04]  /*0210*/  SHF.R.S32.HI R9, RZ, 0x1f, R6 ;  /* 0x0000001fff097819 */ /* 0x004fc80000011406 */
[----:B------:R-:W-:-:S04]  /*0220*/  LEA.HI R9, R9, R6, RZ, 0x3 ;  /* 0x0000000609097211 */ /* 0x000fc800078f18ff */
[----:B------:R-:W-:-:S05]  /*0230*/  LOP3.LUT R9, R9, 0xfffffff8, RZ, 0xc0, !PT ;  /* 0xfffffff809097812 */ /* 0x000fca00078ec0ff */
[----:B------:R-:W-:-:S04]  /*0240*/  IMAD.IADD R9, R6, 0x1, -R9 ;  /* 0x0000000106097824 */ /* 0x000fc800078e0a09 */
[----:B---3--:R-:W-:-:S05]  /*0250*/  IMAD.WIDE R8, R9, 0x4, R4 ;  /* 0x0000000409087825 */ /* 0x008fca00078e0204 */
[----:B------:R1:W-:Y:S02]  /*0260*/  REDG.E.ADD.STRONG.GPU desc[UR6][R8.64], R13 ;  /* 0x0000000d0800798e */ /* 0x0003e4000c12e106 */
.L_x_3:
[----:B------:R-:W-:Y:S05]  /*0270*/  BSYNC.RECONVERGENT B0 ;  /* 0x0000000000007941 */ /* 0x000fea0003800200 */
.L_x_2:
[----:B------:R-:W-:Y:S01]  /*0280*/  VIADD R11, R11, 0x2 ;  /* 0x000000020b0b7836 */ /* 0x000fe20000000000 */
[----:B------:R-:W-:Y:S06]  /*0290*/  BRA.U UP0, `(.L_x_4) ;  /* 0xfffffffd00847547 */ /* 0x000fec000b83ffff */
[----:B------:R-:W-:Y:S05]  /*02a0*/  EXIT ;  /* 0x000000000000794d */ /* 0x000fea0003800000 */
.L_x_5:
[----:B------:R-:W-:-:S00]  /*02b0*/  BRA `(.L_x_5) ;  /* 0xfffffffc00fc7947 */ /* 0x000fc0000383ffff */
[----:B------:R-:W-:-:S00]  /*02c0*/  NOP ;  /* 0x0000000000007918 */ /* 0x000fc00000000000 */
        /* <DEDUP_REMOVED lines=11> */
.L_x_21:


//--------------------- .text._Z25inicializacion_histogramav --------------------------
	.section	.text._Z25inicializacion_histogramav,"ax",@progbits
	.align	128
        .global         _Z25inicializacion_histogramav
        .type           _Z25inicializacion_histogramav,@function
        .size           _Z25inicializacion_histogramav,(.L_x_22 - _Z25inicializacion_histogramav)
        .other          _Z25inicializacion_histogramav,@"STO_CUDA_ENTRY STV_DEFAULT"
_Z25inicializacion_histogramav:
.text._Z25inicializacion_histogramav:
[----:B------:R-:W-:Y:S01]  /*0000*/  LDC R1, c[0x0][0x37c] ;  /* 0x0000df00ff017b82 */ /* 0x000fe20000000800 */
[----:B------:R-:W0:Y:S07]  /*0010*/  S2R R0, SR_TID.X ;  /* 0x0000000000007919 */ /* 0x000e2e0000002100 */
[----:B------:R-:W0:Y:S08]  /*0020*/  S2UR UR4, SR_CTAID.X ;  /* 0x00000000000479c3 */ /* 0x000e300000002500 */
[----:B------:R-:W0:Y:S02]  /*0030*/  LDC R5, c[0x0][0x360] ;  /* 0x0000d800ff057b82 */ /* 0x000e240000000800 */
[----:B0-----:R-:W-:-:S05]  /*0040*/  IMAD R5, R5, UR4, R0 ;  /* 0x0000000405057c24 */ /* 0x001fca000f8e0200 */
[----:B------:R-:W-:-:S13]  /*0050*/  ISETP.GT.AND P0, PT, R5, 0x7, PT ;  /* 0x000000070500780c */ /* 0x000fda0003f04270 */
[----:B------:R-:W-:Y:S05]  /*0060*/  @P0 EXIT ;  /* 0x000000000000094d */ /* 0x000fea0003800000 */
[----:B------:R-:W0:Y:S01]  /*0070*/  LDC.64 R2, c[0x4][0x48] ;  /* 0x01001200ff027b82 */ /* 0x000e220000000a00 */
[----:B------:R-:W1:Y:S01]  /*0080*/  LDCU.64 UR4, c[0x0][0x358] ;  /* 0x00006b00ff0477ac */ /* 0x000e620008000a00 */
[----:B0-----:R-:W-:-:S05]  /*0090*/  IMAD.WIDE R2, R5, 0x4, R2 ;  /* 0x0000000405027825 */ /* 0x001fca00078e0202 */
[----:B-1----:R-:W-:Y:S01]  /*00a0*/  STG.E desc[UR4][R2.64], RZ ;  /* 0x000000ff02007986 */ /* 0x002fe2000c101904 */
[----:B------:R-:W-:Y:S05]  /*00b0*/  EXIT ;  /* 0x000000000000794d */ /* 0x000fea0003800000 */
.L_x_6:
        /* <DEDUP_REMOVED lines=12> */
.L_x_22:


//--------------------- .text._Z21inicializacion_vectoriP17curandStateXORWOWii --------------------------
	.section	.text._Z21inicializacion_vectoriP17curandStateXORWOWii,"ax",@progbits
	.align	128
        .global         _Z21inicializacion_vectoriP17curandStateXORWOWii
        .type           _Z21inicializacion_vectoriP17curandStateXORWOWii,@function
        .size           _Z21inicializacion_vectoriP17curandStateXORWOWii,(.L_x_23 - _Z21inicializacion_vectoriP17curandStateXORWOWii)
        .other          _Z21inicializacion_vectoriP17curandStateXORWOWii,@"STO_CUDA_ENTRY STV_DEFAULT"
_Z21inicializacion_vectoriP17curandStateXORWOWii:
.text._Z21inicializacion_vectoriP17curandStateXORWOWii:
[----:B------:R-:W-:Y:S01]  /*0000*/  LDC R1, c[0x0][0x37c] ;  /* 0x0000df00ff017b82 */ /* 0x000fe20000000800 */
[----:B------:R-:W0:Y:S07]  /*0010*/  S2R R5, SR_TID.X ;  /* 0x0000000000057919 */ /* 0x000e2e0000002100 */
[----:B------:R-:W1:Y:S01]  /*0020*/  LDC R6, c[0x0][0x380] ;  /* 0x0000e000ff067b82 */ /* 0x000e620000000800 */
[----:B------:R-:W2:Y:S01]  /*0030*/  LDCU.64 UR6, c[0x0][0x358] ;  /* 0x00006b00ff0677ac */ /* 0x000ea20008000a00 */
[----:B------:R-:W-:Y:S06]  /*0040*/  BSSY.RECONVERGENT B0, `(.L_x_7) ;  /* 0x00000e6000007945 */ /* 0x000fec0003800200 */
[----:B------:R-:W0:Y:S08]  /*0050*/  S2UR UR4, SR_CTAID.X ;  /* 0x00000000000479c3 */ /* 0x000e300000002500 */
[----:B------:R-:W0:Y:S08]  /*0060*/  LDC R0, c[0x0][0x360] ;  /* 0x0000d800ff007b82 */ /* 0x000e300000000800 */
[----:B------:R-:W3:Y:S01]  /*0070*/  LDC.64 R2, c[0x0][0x388] ;  /* 0x0000e200ff027b82 */ /* 0x000ee20000000a00 */
[----:B-1----:R-:W-:-:S02]  /*0080*/  LOP3.LUT R4, R6, 0xaad26b49, RZ, 0x3c, !PT ;  /* 0xaad26b4906047812 */ /* 0x002fc400078e3cff */
[----:B------:R-:W-:Y:S01]  /*0090*/  ISETP.GT.AND P0, PT, R6, -0x1, PT ;  /* 0xffffffff0600780c */ /* 0x000fe20003f04270 */
[----:B------:R-:W-:Y:S02]  /*00a0*/  IMAD.MOV.U32 R6, RZ, RZ, -0x266e14b1 ;  /* 0xd991eb4fff067424 */ /* 0x000fe400078e00ff */
[----:B------:R-:W-:-:S04]  /*00b0*/  IMAD R4, R4, 0x4182bed5, RZ ;  /* 0x4182bed504047824 */ /* 0x000fc800078e02ff */
[C---:B------:R-:W-:Y:S01]  /*00c0*/  VIADD R7, R4.reuse, 0x75bcd15 ;  /* 0x075bcd1504077836 */ /* 0x040fe20000000000 */
[C---:B------:R-:W-:Y:S01]  /*00d0*/  LOP3.LUT R8, R4.reuse, 0x159a55e5, RZ, 0x3c, !PT ;  /* 0x159a55e504087812 */ /* 0x040fe200078e3cff */
[----:B------:R-:W-:Y:S02]  /*00e0*/  VIADD R11, R4, 0x583f19 ;  /* 0x00583f19040b7836 */ /* 0x000fe40000000000 */
[----:B0-----:R-:W-:Y:S01]  /*00f0*/  IMAD R0, R0, UR4, R5 ;  /* 0x0000000400007c24 */ /* 0x001fe2000f8e0205 */
[----:B------:R-:W-:-:S04]  /*0100*/  SEL R5, R6, 0x8bf16996, P0 ;  /* 0x8bf1699606057807 */ /* 0x000fc80000000000 */
[C---:B------:R-:W-:Y:S01]  /*0110*/  IADD3 R6, PT, PT, R5.reuse, 0x64f0c9, R4 ;  /* 0x0064f0c905067810 */ /* 0x040fe20007ffe004 */
[C---:B------:R-:W-:Y:S01]  /*0120*/  VIADD R9, R5.reuse, 0x1f123bb5 ;  /* 0x1f123bb505097836 */ /* 0x040fe20000000000 */
[----:B------:R-:W-:Y:S01]  /*0130*/  LOP3.LUT R10, R5, 0x5491333, RZ, 0x3c, !PT ;  /* 0x05491333050a7812 */ /* 0x000fe200078e3cff */
[C---:B---3--:R-:W-:Y:S01]  /*0140*/  IMAD.WIDE.U32 R2, R0.reuse, 0x30, R2 ;  /* 0x0000003000027825 */ /* 0x048fe200078e0002 */
[----:B------:R-:W-:-:S04]  /*0150*/  ISETP.NE.AND P0, PT, R0, RZ, PT ;  /* 0x000000ff0000720c */ /* 0x000fc80003f05270 */
[----:B--2---:R0:W-:Y:S04]  /*0160*/  STG.E.64 desc[UR6][R2.64], R6 ;  /* 0x0000000602007986 */ /* 0x0041e8000c101b06 */
[----:B------:R0:W-:Y:S04]  /*0170*/  STG.E.64 desc[UR6][R2.64+0x8], R8 ;  /* 0x0000080802007986 */ /* 0x0001e8000c101b06 */
[----:B------:R0:W-:Y:S01]  /*0180*/  STG.E.64 desc[UR6][R2.64+0x10], R10 ;  /* 0x0000100a02007986 */ /* 0x0001e2000c101b06 */
[----:B------:R-:W-:Y:S05]  /*0190*/  @!P0 BRA `(.L_x_8) ;  /* 0x0000000c00408947 */ /* 0x000fea0003800000 */
[----:B------:R-:W-:Y:S02]  /*01a0*/  IMAD.MOV.U32 R12, RZ, RZ, RZ ;  /* 0x000000ffff0c7224 */ /* 0x000fe400078e00ff */
[----:B------:R-:W-:Y:S02]  /*01b0*/  IMAD.MOV.U32 R13, RZ, RZ, R0 ;  /* 0x000000ffff0d7224 */ /* 0x000fe400078e0000 */
[----:B------:R-:W-:-:S07]  /*01c0*/  IMAD.MOV.U32 R14, RZ, RZ, RZ ;  /* 0x000000ffff0e7224 */ /* 0x000fce00078e00ff */
.L_x_14:
[----:B------:R-:W-:Y:S01]  /*01d0*/  LOP3.LUT R15, R13, 0x3, RZ, 0xc0, !PT ;  /* 0x000000030d0f7812 */ /* 0x000fe200078ec0ff */
[----:B------:R-:W-:Y:S03]  /*01e0*/  BSSY.RECONVERGENT B1, `(.L_x_9) ;  /* 0x00000c5000017945 */ /* 0x000fe60003800200 */
[----:B------:R-:W-:-:S04]  /*01f0*/  ISETP.NE.U32.AND P0, PT, R15, RZ, PT ;  /* 0x000000ff0f00720c */ /* 0x000fc80003f05070 */
[----:B------:R-:W-:-:S13]  /*0200*/  ISETP.NE.AND.EX P0, PT, RZ, RZ, PT, P0 ;  /* 0x000000ffff00720c */ /* 0x000fda0003f05300 */
[----:B-1----:R-:W-:Y:S05]  /*0210*/  @!P0 BRA `(.L_x_10) ;  /* 0x0000000c00048947 */ /* 0x002fea0003800000 */
[----:B0-----:R-:W0:Y:S01]  /*0220*/  LDC.64 R8, c[0x4][RZ] ;  /* 0x01000000ff087b82 */ /* 0x001e220000000a00 */
[----:B------:R-:W-:Y:S02]  /*0230*/  IMAD.MOV.U32 R16, RZ, RZ, RZ ;  /* 0x000000ffff107224 */ /* 0x000fe400078e00ff */
[----:B0-----:R-:W-:-:S07]  /*0240*/  IMAD.WIDE.U32 R8, R12, 0xc80, R8 ;  /* 0x00000c800c087825 */ /* 0x001fce00078e0008 */
.L_x_13:
[----:B-1----:R-:W-:Y:S01]  /*0250*/  IMAD.MOV.U32 R17, RZ, RZ, RZ ;  /* 0x000000ffff117224 */ /* 0x002fe200078e00ff */
[----:B------:R-:W-:Y:S01]  /*0260*/  CS2R R6, SRZ ;  /* 0x0000000000067805 */ /* 0x000fe2000001ff00 */
[----:B------:R-:W-:Y:S01]  /*0270*/  IMAD.MOV.U32 R19, RZ, RZ, RZ ;  /* 0x000000ffff137224 */ /* 0x000fe200078e00ff */
[----:B------:R-:W-:-:S07]  /*0280*/  CS2R R4, SRZ ;  /* 0x0000000000047805 */ /* 0x000fce000001ff00 */
.L_x_12:
[----:B------:R-:W-:-:S05]  /*0290*/  IMAD.WIDE.U32 R10, R19, 0x4, R2 ;  /* 0x00000004130a7825 */ /* 0x000fca00078e0002 */
[----:B------:R0:W5:Y:S01]  /*02a0*/  LDG.E R18, desc[UR6][R10.64+0x4] ;  /* 0x000004060a127981 */ /* 0x000162000c1e1900 */
[----:B------:R-:W-:Y:S02]  /*02b0*/  IMAD.SHL.U32 R20, R19, 0x20, RZ ;  /* 0x0000002013147824 */ /* 0x000fe400078e00ff */
[----:B------:R-:W-:-:S07]  /*02c0*/  IMAD.MOV.U32 R21, RZ, RZ, RZ ;  /* 0x000000ffff157224 */ /* 0x000fce00078e00ff */
.L_x_11:
[----:B-----5:R-:W-:Y:S01]  /*02d0*/  SHF.R.U32.HI R24, RZ, R21, R18 ;  /* 0x00000015ff187219 */ /* 0x020fe20000011612 */
[----:B0-----:R-:W-:-:S03]  /*02e0*/  IMAD.IADD R10, R20, 0x1, R21 ;  /* 0x00000001140a7824 */ /* 0x001fc600078e0215 */
[----:B------:R-:W-:-:S04]  /*02f0*/  LOP3.LUT R11, R24, 0x1, RZ, 0xc0, !PT ;  /* 0x00000001180b7812 */ /* 0x000fc800078ec0ff */
[----:B------:R-:W-:Y:S01]  /*0300*/  ISETP.NE.U32.AND P0, PT, R11, 0x1, PT ;  /* 0x000000010b00780c */ /* 0x000fe20003f05070 */
[----:B------:R-:W-:-:S03]  /*0310*/  IMAD R11, R10, 0x5, RZ ;  /* 0x000000050a0b7824 */ /* 0x000fc600078e02ff */
[----:B------:R-:W-:Y:S01]  /*0320*/  R2P PR, R24, 0x7e ;  /* 0x0000007e18007804 */ /* 0x000fe20000000000 */
[----:B------:R-:W-:-:S08]  /*0330*/  IMAD.WIDE.U32 R10, R11, 0x4, R8 ;  /* 0x000000040b0a7825 */ /* 0x000fd000078e0008 */
[----:B------:R-:W2:Y:S04]  /*0340*/  @!P0 LDG.E R22, desc[UR6][R10.64+0x10] ;  /* 0x000010060a168981 */ /* 0x000ea8000c1e1900 */
[----:B------:R-:W3:Y:S04]  /*0350*/  @P1 LDG.E R26, desc[UR6][R10.64+0x24] ;  /* 0x000024060a1a1981 */ /* 0x000ee8000c1e1900 */
[----:B------:R-:W4:Y:S04]  /*0360*/  @P2 LDG.E R28, desc[UR6][R10.64+0x38] ;  /* 0x000038060a1c2981 */ /* 0x000f28000c1e1900 */
[----:B------:R-:W4:Y:S04]  /*0370*/  @P3 LDG.E R23, desc[UR6][R10.64+0x4c] ;  /* 0x00004c060a173981 */ /* 0x000f28000c1e1900 */
[----:B------:R-:W4:Y:S01]  /*0380*/  @P1 LDG.E R25, desc[UR6][R10.64+0x20] ;  /* 0x000020060a191981 */ /* 0x000f22000c1e1900 */
[----:B--2---:R-:W-:-:S03]  /*0390*/  @!P0 LOP3.LUT R7, R7, R22, RZ, 0x3c, !PT ;  /* 0x0000001607078212 */ /* 0x004fc600078e3cff */
[----:B------:R-:W2:Y:S01]  /*03a0*/  @!P0 LDG.E R22, desc[UR6][R10.64] ;  /* 0x000000060a168981 */ /* 0x000ea2000c1e1900 */
[----:B---3--:R-:W-:-:S03]  /*03b0*/  @P1 LOP3.LUT R7, R7, R26, RZ, 0x3c, !PT ;  /* 0x0000001a07071212 */ /* 0x008fc600078e3cff */
[----:B------:R-:W3:Y:S01]  /*03c0*/  @P4 LDG.E R26, desc[UR6][R10.64+0x60] ;  /* 0x000060060a1a4981 */ /* 0x000ee2000c1e1900 */
[----:B----4-:R-:W-:-:S03]  /*03d0*/  @P2 LOP3.LUT R7, R7, R28, RZ, 0x3c, !PT ;  /* 0x0000001c07072212 */ /* 0x010fc600078e3cff */
[----:B------:R-:W4:Y:S01]  /*03e0*/  @P5 LDG.E R28, desc[UR6][R10.64+0x74] ;  /* 0x000074060a1c5981 */ /* 0x000f22000c1e1900 */
[----:B------:R-:W-:-:S03]  /*03f0*/  @P3 LOP3.LUT R7, R7, R23, RZ, 0x3c, !PT ;  /* 0x0000001707073212 */ /* 0x000fc600078e3cff */
[----:B------:R-:W4:Y:S01]  /*0400*/  @!P0 LDG.E R23, desc[UR6][R10.64+0x4] ;  /* 0x000004060a178981 */ /* 0x000f22000c1e1900 */
[----:B--2---:R-:W-:-:S03]  /*0410*/  @!P0 LOP3.LUT R17, R17, R22, RZ, 0x3c, !PT ;  /* 0x0000001611118212 */ /* 0x004fc600078e3cff */
[----:B------:R-:W2:Y:S01]  /*0420*/  @!P0 LDG.E R22, desc[UR6][R10.64+0x8] ;  /* 0x000008060a168981 */ /* 0x000ea2000c1e1900 */
[----:B---3--:R-:W-:-:S03]  /*0430*/  @P4 LOP3.LUT R7, R7, R26, RZ, 0x3c, !PT ;  /* 0x0000001a07074212 */ /* 0x008fc600078e3cff */
[----:B------:R-:W3:Y:S01]  /*0440*/  @P1 LDG.E R26, desc[UR6][R10.64+0x14] ;  /* 0x000014060a1a1981 */ /* 0x000ee2000c1e1900 */
[----:B----4-:R-:W-:-:S03]  /*0450*/  @!P0 LOP3.LUT R4, R4, R23, RZ, 0x3c, !PT ;  /* 0x0000001704048212 */ /* 0x010fc600078e3cff */
[----:B------:R-:W4:Y:S01]  /*0460*/  @!P0 LDG.E R23, desc[UR6][R10.64+0xc] ;  /* 0x00000c060a178981 */ /* 0x000f22000c1e1900 */
[----:B--2---:R-:W-:-:S03]  /*0470*/  @!P0 LOP3.LUT R5, R5, R22, RZ, 0x3c, !PT ;  /* 0x0000001605058212 */ /* 0x004fc600078e3cff */
[----:B------:R-:W2:Y:S01]  /*0480*/  @P1 LDG.E R22, desc[UR6][R10.64+0x1c] ;  /* 0x00001c060a161981 */ /* 0x000ea2000c1e1900 */
[----:B---3--:R-:W-:-:S03]  /*0490*/  @P1 LOP3.LUT R17, R17, R26, RZ, 0x3c, !PT ;  /* 0x0000001a11111212 */ /* 0x008fc600078e3cff */
[----:B------:R-:W3:Y:S01]  /*04a0*/  @P2 LDG.E R26, desc[UR6][R10.64+0x28] ;  /* 0x000028060a1a2981 */ /* 0x000ee2000c1e1900 */
[----:B----4-:R-:W-:-:S03]  /*04b0*/  @!P0 LOP3.LUT R6, R6, R23, RZ, 0x3c, !PT ;  /* 0x0000001706068212 */ /* 0x010fc600078e3cff */
[----:B------:R-:W4:Y:S01]  /*04c0*/  @P1 LDG.E R23, desc[UR6][R10.64+0x18] ;  /* 0x000018060a171981 */ /* 0x000f22000c1e1900 */
[----:B------:R-:W-:-:S03]  /*04d0*/  @P1 LOP3.LUT R6, R6, R25, RZ, 0x3c, !PT ;  /* 0x0000001906061212 */ /* 0x000fc600078e3cff */
[----:B------:R-:W4:Y:S01]  /*04e0*/  @P2 LDG.E R25, desc[UR6][R10.64+0x34] ;  /* 0x000034060a192981 */ /* 0x000f22000c1e1900 */
[----:B--2---:R-:W-:-:S03]  /*04f0*/  @P1 LOP3.LUT R5, R5, R22, RZ, 0x3c, !PT ;  /* 0x0000001605051212 */ /* 0x004fc600078e3cff */
[----:B------:R-:W2:Y:S01]  /*0500*/  @P2 LDG.E R22, desc[UR6][R10.64+0x30] ;  /* 0x000030060a162981 */ /* 0x000ea2000c1e1900 */
[----:B---3--:R-:W-:-:S03]  /*0510*/  @P2 LOP3.LUT R17, R17, R26, RZ, 0x3c, !PT ;  /* 0x0000001a11112212 */ /* 0x008fc600078e3cff */
[----:B------:R-:W3:Y:S01]  /*0520*/  @P3 LDG.E R26, desc[UR6][R10.64+0x3c] ;  /* 0x00003c060a1a3981 */ /* 0x000ee2000c1e1900 */
[----:B----4-:R-:W-:-:S03]  /*0530*/  @P1 LOP3.LUT R4, R4, R23, RZ, 0x3c, !PT ;  /* 0x0000001704041212 */ /* 0x010fc600078e3cff */
        /* <DEDUP_REMOVED lines=25> */
[----:B------:R-:W-:Y:S02]  /*06d0*/  LOP3.LUT P0, RZ, R24, 0x80, RZ, 0xc0, !PT ;  /* 0x0000008018ff7812 */ /* 0x000fe4000780c0ff */
[----:B------:R-:W-:Y:S02]  /*06e0*/  @P5 LOP3.LUT R6, R6, R25, RZ, 0x3c, !PT ;  /* 0x0000001906065212 */ /* 0x000fe400078e3cff */
[----:B------:R-:W4:Y:S01]  /*06f0*/  @P6 LDG.E R25, desc[UR6][R10.64+0x84] ;  /* 0x000084060a196981 */ /* 0x000f22000c1e1900 */
[----:B--2---:R-:W-:-:S03]  /*0700*/  @P5 LOP3.LUT R5, R5, R22, RZ, 0x3c, !PT ;  /* 0x0000001605055212 */ /* 0x004fc600078e3cff */
[----:B------:R-:W2:Y:S01]  /*0710*/  @P6 LDG.E R22, desc[UR6][R10.64+0x80] ;  /* 0x000080060a166981 */ /* 0x000ea2000c1e1900 */
[----:B---3--:R-:W-:-:S04]  /*0720*/  @P6 LOP3.LUT R17, R17, R26, RZ, 0x3c, !PT ;  /* 0x0000001a11116212 */ /* 0x008fc800078e3cff */
[----:B------:R-:W3:Y:S01]  /*0730*/  @P0 LDG.E R26, desc[UR6][R10.64+0x8c] ;  /* 0x00008c060a1a0981 */ /* 0x000ee2000c1e1900 */
[----:B----4-:R-:W-:-:S03]  /*0740*/  @P5 LOP3.LUT R4, R4, R23, RZ, 0x3c, !PT ;  /* 0x0000001704045212 */ /* 0x010fc600078e3cff */
[----:B------:R-:W4:Y:S01]  /*0750*/  @P6 LDG.E R23, desc[UR6][R10.64+0x7c] ;  /* 0x00007c060a176981 */ /* 0x000f22000c1e1900 */
[----:B------:R-:W-:-:S03]  /*0760*/  @P5 LOP3.LUT R7, R7, R28, RZ, 0x3c, !PT ;  /* 0x0000001c07075212 */ /* 0x000fc600078e3cff */
        /* <DEDUP_REMOVED lines=9> */
[----:B------:R-:W-:Y:S02]  /*0800*/  @P6 LOP3.LUT R7, R7, R28, RZ, 0x3c, !PT ;  /* 0x0000001c07076212 */ /* 0x000fe400078e3cff */
[----:B------:R-:W-:Y:S02]  /*0810*/  @P0 LOP3.LUT R6, R6, R25, RZ, 0x3c, !PT ;  /* 0x0000001906060212 */ /* 0x000fe400078e3cff */
[----:B--2---:R-:W-:Y:S02]  /*0820*/  @P0 LOP3.LUT R5, R5, R22, RZ, 0x3c, !PT ;  /* 0x0000001605050212 */ /* 0x004fe400078e3cff */
[----:B---3--:R-:W-:Y:S02]  /*0830*/  @P0 LOP3.LUT R7, R7, R26, RZ, 0x3c, !PT ;  /* 0x0000001a07070212 */ /* 0x008fe400078e3cff */
[----:B----4-:R-:W-:Y:S02]  /*0840*/  @P0 LOP3.LUT R4, R4, R23, RZ, 0x3c, !PT ;  /* 0x0000001704040212 */ /* 0x010fe400078e3cff */
[----:B------:R-:W-:-:S13]  /*0850*/  R2P PR, R24.B1, 0x7f ;  /* 0x0000007f18007804 */ /* 0x000fda0000001000 */
[----:B------:R-:W2:Y:S04]  /*0860*/  @P0 LDG.E R22, desc[UR6][R10.64+0xa0] ;  /* 0x0000a0060a160981 */ /* 0x000ea8000c1e1900 */
[----:B------:R-:W3:Y:S04]  /*0870*/  @P1 LDG.E R28, desc[UR6][R10.64+0xb4] ;  /* 0x0000b4060a1c1981 */ /* 0x000ee8000c1e1900 */
[----:B------:R-:W4:Y:S04]  /*0880*/  @P0 LDG.E R23, desc[UR6][R10.64+0xa4] ;  /* 0x0000a4060a170981 */ /* 0x000f28000c1e1900 */
[----:B------:R-:W4:Y:S04]  /*0890*/  @P0 LDG.E R26, desc[UR6][R10.64+0xa8] ;  /* 0x0000a8060a1a0981 */ /* 0x000f28000c1e1900 */
        /* <DEDUP_REMOVED lines=8> */
[----:B------:R-:W2:Y:S01]  /*0920*/  @P2 LDG.E R26, desc[UR6][R10.64+0xc8] ;  /* 0x0000c8060a1a2981 */ /* 0x000ea2000c1e1900 */
[----:B------:R-:W-:-:S03]  /*0930*/  @P0 LOP3.LUT R6, R6, R25, RZ, 0x3c, !PT ;  /* 0x0000001906060212 */ /* 0x000fc600078e3cff */
[----:B------:R-:W2:Y:S01]  /*0940*/  @P2 LDG.E R25, desc[UR6][R10.64+0xcc] ;  /* 0x0000cc060a192981 */ /* 0x000ea2000c1e1900 */
[----:B---3--:R-:W-:Y:S02]  /*0950*/  @P0 LOP3.LUT R7, R7, R28, RZ, 0x3c, !PT ;  /* 0x0000001c07070212 */ /* 0x008fe400078e3cff */
[----:B------:R-:W-:Y:S02]  /*0960*/  LOP3.LUT P0, RZ, R24, 0x8000, RZ, 0xc0, !PT ;  /* 0x0000800018ff7812 */ /* 0x000fe4000780c0ff */
[----:B----4-:R-:W-:Y:S01]  /*0970*/  @P1 LOP3.LUT R4, R4, R23, RZ, 0x3c, !PT ;  /* 0x0000001704041212 */ /* 0x010fe200078e3cff */
[----:B------:R-:W3:Y:S01]  /*0980*/  @P1 LDG.E R24, desc[UR6][R10.64+0xc4] ;  /* 0x0000c4060a181981 */ /* 0x000ee2000c1e1900 */
[----:B--2---:R-:W-:-:S03]  /*0990*/  @P1 LOP3.LUT R5, R5, R22, RZ, 0x3c, !PT ;  /* 0x0000001605051212 */ /* 0x004fc600078e3cff */
[----:B------:R-:W2:Y:S01]  /*09a0*/  @P1 LDG.E R23, desc[UR6][R10.64+0xc0] ;  /* 0x0000c0060a171981 */ /* 0x000ea2000c1e1900 */
[----:B------:R-:W-:-:S03]  /*09b0*/  @P2 LOP3.LUT R17, R17, R26, RZ, 0x3c, !PT ;  /* 0x0000001a11112212 */ /* 0x000fc600078e3cff */
[----:B------:R-:W4:Y:S04]  /*09c0*/  @P3 LDG.E R26, desc[UR6][R10.64+0xdc] ;  /* 0x0000dc060a1a3981 */ /* 0x000f28000c1e1900 */
[----:B------:R-:W4:Y:S01]  /*09d0*/  @P2 LDG.E R22, desc[UR6][R10.64+0xd0] ;  /* 0x0000d0060a162981 */ /* 0x000f22000c1e1900 */
[----:B------:R-:W-:-:S03]  /*09e0*/  @P2 LOP3.LUT R4, R4, R25, RZ, 0x3c, !PT ;  /* 0x0000001904042212 */ /* 0x000fc600078e3cff */
[----:B------:R-:W4:Y:S04]  /*09f0*/  @P3 LDG.E R25, desc[UR6][R10.64+0xe0] ;  /* 0x0000e0060a193981 */ /* 0x000f28000c1e1900 */
[----:B------:R-:W4:Y:S01]  /*0a00*/  @P0 LDG.E R27, desc[UR6][R10.64+0x138] ;  /* 0x000138060a1b0981 */ /* 0x000f22000c1e1900 */
[----:B---3--:R-:W-:-:S03]  /*0a10*/  @P1 LOP3.LUT R7, R7, R24, RZ, 0x3c, !PT ;  /* 0x0000001807071212 */ /* 0x008fc600078e3cff */
[----:B------:R-:W3:Y:S01]  /*0a20*/  @P2 LDG.E R24, desc[UR6][R10.64+0xd8] ;  /* 0x0000d8060a182981 */ /* 0x000ee2000c1e1900 */
[----:B--2---:R-:W-:-:S03]  /*0a30*/  @P1 LOP3.LUT R6, R6, R23, RZ, 0x3c, !PT ;  /* 0x0000001706061212 */ /* 0x004fc600078e3cff */
[----:B------:R-:W2:Y:S01]  /*0a40*/  @P2 LDG.E R23, desc[UR6][R10.64+0xd4] ;  /* 0x0000d4060a172981 */ /* 0x000ea2000c1e1900 */
[----:B----4-:R-:W-:-:S03]  /*0a50*/  @P3 LOP3.LUT R17, R17, R26, RZ, 0x3c, !PT ;  /* 0x0000001a11113212 */ /* 0x010fc600078e3cff */
[----:B------:R-:W4:Y:S01]  /*0a60*/  @P4 LDG.E R26, desc[UR6][R10.64+0xf0] ;  /* 0x0000f0060a1a4981 */ /* 0x000f22000c1e1900 */
[----:B------:R-:W-:-:S03]  /*0a70*/  @P2 LOP3.LUT R5, R5, R22, RZ, 0x3c, !PT ;  /* 0x0000001605052212 */ /* 0x000fc600078e3cff */
[----:B------:R-:W4:Y:S01]  /*0a80*/  @P3 LDG.E R22, desc[UR6][R10.64+0xe4] ;  /* 0x0000e4060a163981 */ /* 0x000f22000c1e1900 */
[----:B------:R-:W-:-:S03]  /*0a90*/  @P3 LOP3.LUT R4, R4, R25, RZ, 0x3c, !PT ;  /* 0x0000001904043212 */ /* 0x000fc600078e3cff */
        /* <DEDUP_REMOVED lines=39> */
[----:B------:R-:W-:-:S05]  /*0d10*/  VIADD R21, R21, 0x10 ;  /* 0x0000001015157836 */ /* 0x000fca0000000000 */
[----:B------:R-:W-:Y:S02]  /*0d20*/  ISETP.NE.AND P1, PT, R21, 0x20, PT ;  /* 0x000000201500780c */ /* 0x000fe40003f25270 */
[----:B------:R-:W-:Y:S02]  /*0d30*/  @P0 LOP3.LUT R4, R4, R25, RZ, 0x3c, !PT ;  /* 0x0000001904040212 */ /* 0x000fe400078e3cff */
[----:B---3--:R-:W-:Y:S02]  /*0d40*/  @P6 LOP3.LUT R7, R7, R24, RZ, 0x3c, !PT ;  /* 0x0000001807076212 */ /* 0x008fe400078e3cff */
[----:B--2---:R-:W-:Y:S02]  /*0d50*/  @P6 LOP3.LUT R6, R6, R23, RZ, 0x3c, !PT ;  /* 0x0000001706066212 */ /* 0x004fe400078e3cff */
[----:B----4-:R-:W-:Y:S02]  /*0d60*/  @P0 LOP3.LUT R7, R7, R26, RZ, 0x3c, !PT ;  /* 0x0000001a07070212 */ /* 0x010fe400078e3cff */
[----:B------:R-:W-:-:S02]  /*0d70*/  @P0 LOP3.LUT R6, R6, R27, RZ, 0x3c, !PT ;  /* 0x0000001b06060212 */ /* 0x000fc400078e3cff */
[----:B------:R-:W-:Y:S01]  /*0d80*/  @P0 LOP3.LUT R5, R5, R22, RZ, 0x3c, !PT ;  /* 0x0000001605050212 */ /* 0x000fe200078e3cff */
[----:B------:R-:W-:Y:S06]  /*0d90*/  @P1 BRA `(.L_x_11) ;  /* 0xfffffff4004c1947 */ /* 0x000fec000383ffff */
[----:B------:R-:W-:-:S05]  /*0da0*/  VIADD R19, R19, 0x1 ;  /* 0x0000000113137836 */ /* 0x000fca0000000000 */
[----:B------:R-:W-:-:S13]  /*0db0*/  ISETP.NE.AND P0, PT, R19, 0x5, PT ;  /* 0x000000051300780c */ /* 0x000fda0003f05270 */
[----:B------:R-:W-:Y:S05]  /*0dc0*/  @P0 BRA `(.L_x_12) ;  /* 0xfffffff400300947 */ /* 0x000fea000383ffff */
[----:B------:R1:W-:Y:S01]  /*0dd0*/  STG.E.64 desc[UR6][R2.64+0x8], R4 ;  /* 0x0000080402007986 */ /* 0x0003e2000c101b06 */
[----:B------:R-:W-:-:S03]  /*0de0*/  VIADD R16, R16, 0x1 ;  /* 0x0000000110107836 */ /* 0x000fc60000000000 */
[----:B------:R1:W-:Y:S02]  /*0df0*/  STG.E.64 desc[UR6][R2.64+0x10], R6 ;  /* 0x0000100602007986 */ /* 0x0003e4000c101b06 */
[----:B------:R-:W-:Y:S02]  /*0e00*/  ISETP.GE.U32.AND P0, PT, R16, R15, PT ;  /* 0x0000000f1000720c */ /* 0x000fe40003f06070 */
[----:B------:R1:W-:Y:S11]  /*0e10*/  STG.E desc[UR6][R2.64+0x4], R17 ;  /* 0x0000041102007986 */ /* 0x0003f6000c101906 */
[----:B------:R-:W-:Y:S05]  /*0e20*/  @!P0 BRA `(.L_x_13) ;  /* 0xfffffff400088947 */ /* 0x000fea000383ffff */
.L_x_10:
[----:B------:R-:W-:Y:S05]  /*0e30*/  BSYNC.RECONVERGENT B1 ;  /* 0x0000000000017941 */ /* 0x000fea0003800200 */
.L_x_9:
[C---:B------:R-:W-:Y:S01]  /*0e40*/  ISETP.GT.U32.AND P0, PT, R13.reuse, 0x3, PT ;  /* 0x000000030d00780c */ /* 0x040fe20003f04070 */
[----:B------:R-:W-:Y:S01]  /*0e50*/  VIADD R12, R12, 0x1 ;  /* 0x000000010c0c7836 */ /* 0x000fe20000000000 */
[--C-:B------:R-:W-:Y:S02]  /*0e60*/  SHF.R.U64 R13, R13, 0x2, R14.reuse ;  /* 0x000000020d0d7819 */ /* 0x100fe4000000120e */
[----:B------:R-:W-:Y:S02]  /*0e70*/  ISETP.GT.U32.AND.EX P0, PT, R14, RZ, PT, P0 ;  /* 0x000000ff0e00720c */ /* 0x000fe40003f04100 */
[----:B------:R-:W-:-:S11]  /*0e80*/  SHF.R.U32.HI R14, RZ, 0x2, R14 ;  /* 0x00000002ff0e7819 */ /* 0x000fd6000001160e */
[----:B------:R-:W-:Y:S05]  /*0e90*/  @P0 BRA `(.L_x_14) ;  /* 0xfffffff000cc0947 */ /* 0x000fea000383ffff */
.L_x_8:
[----:B------:R-:W-:Y:S05]  /*0ea0*/  BSYNC.RECONVERGENT B0 ;  /* 0x0000000000007941 */ /* 0x000fea0003800200 */
.L_x_7:
[----:B------:R2:W-:Y:S01]  /*0eb0*/  STG.E.64 desc[UR6][R2.64+0x18], RZ ;  /* 0x000018ff02007986 */ /* 0x0005e2000c101b06 */
[----:B-1----:R-:W1:Y:S01]  /*0ec0*/  LDC.64 R4, c[0x4][0x40] ;  /* 0x01001000ff047b82 */ /* 0x002e620000000a00 */
[----:B0-----:R-:W-:Y:S01]  /*0ed0*/  IMAD.MOV.U32 R7, RZ, RZ, 0x32 ;  /* 0x00000032ff077424 */ /* 0x001fe200078e00ff */
[----:B------:R-:W-:Y:S01]  /*0ee0*/  UMOV UR4, 0x1 ;  /* 0x0000000100047882 */ /* 0x000fe20000000000 */
[----:B------:R2:W-:Y:S02]  /*0ef0*/  STG.E desc[UR6][R2.64+0x20], RZ ;  /* 0x000020ff02007986 */ /* 0x0005e4000c101906 */
[----:B------:R-:W-:Y:S02]  /*0f00*/  IMAD R7, R0, R7, 0x1 ;  /* 0x0000000100077424 */ /* 0x000fe400078e0207 */
[----:B------:R2:W-:Y:S05]  /*0f10*/  STG.E.64 desc[UR6][R2.64+0x28], RZ ;  /* 0x000028ff02007986 */ /* 0x0005ea000c101b06 */
.L_x_19:
[----:B---3--:R-:W-:Y:S01]  /*0f20*/  VIADD R17, R7, 0xffffffff ;  /* 0xffffffff07117836 */ /* 0x008fe20000000000 */
[----:B------:R-:W-:Y:S01]  /*0f30*/  UIADD3 UR4, UPT, UPT, UR4, 0x2, URZ ;  /* 0x0000000204047890 */ /* 0x000fe2000fffe0ff */
[----:B------:R-:W-:Y:S03]  /*0f40*/  BSSY.RECONVERGENT B0, `(.L_x_15) ;  /* 0x0000022000007945 */ /* 0x000fe60003800200 */
[C---:B------:R-:W-:Y:S01]  /*0f50*/  ISETP.GT.U32.AND P0, PT, R17.reuse, 0x1dcd64ff, PT ;  /* 0x1dcd64ff1100780c */ /* 0x040fe20003f04070 */
[----:B------:R-:W-:Y:S01]  /*0f60*/  UISETP.NE.AND UP0, UPT, UR4, 0x33, UPT ;  /* 0x000000330400788c */ /* 0x000fe2000bf05270 */
[----:B------:R-:W-:-:S11]  /*0f70*/  ISETP.GT.U32.AND P1, PT, R17, 0x1dcd64fe, PT ;  /* 0x1dcd64fe1100780c */ /* 0x000fd60003f24070 */
[----:B0-----:R-:W-:Y:S05]  /*0f80*/  @P0 BRA `(.L_x_16) ;  /* 0x0000000000740947 */ /* 0x001fea0003800000 */
[----:B------:R-:W3:Y:S04]  /*0f90*/  LDG.E.64 R12, desc[UR6][R2.64] ;  /* 0x00000006020c7981 */ /* 0x000ee8000c1e1b00 */
[----:B------:R-:W4:Y:S04]  /*0fa0*/  LDG.E.64 R8, desc[UR6][R2.64+0x10] ;  /* 0x0000100602087981 */ /* 0x000f28000c1e1b00 */
[----:B------:R-:W5:Y:S01]  /*0fb0*/  LDG.E.64 R10, desc[UR6][R2.64+0x8] ;  /* 0x00000806020a7981 */ /* 0x000f62000c1e1b00 */
[----:B---3--:R-:W-:Y:S01]  /*0fc0*/  SHF.R.U32.HI R0, RZ, 0x2, R13 ;  /* 0x00000002ff007819 */ /* 0x008fe2000001160d */
[----:B------:R-:W-:-:S03]  /*0fd0*/  VIADD R12, R12, 0x587c5 ;  /* 0x000587c50c0c7836 */ /* 0x000fc60000000000 */
[----:B------:R-:W-:Y:S01]  /*0fe0*/  LOP3.LUT R0, R0, R13, RZ, 0x3c, !PT ;  /* 0x0000000d00007212 */ /* 0x000fe200078e3cff */
[----:B----4-:R-:W-:Y:S02]  /*0ff0*/  IMAD.SHL.U32 R13, R9, 0x10, RZ ;  /* 0x00000010090d7824 */ /* 0x010fe400078e00ff */
[----:B------:R-:W-:Y:S02]  /*1000*/  IMAD.MOV.U32 R21, RZ, RZ, R8 ;  /* 0x000000ffff157224 */ /* 0x000fe400078e0008 */
[C---:B------:R-:W-:Y:S02]  /*1010*/  IMAD.SHL.U32 R6, R0.reuse, 0x2, RZ ;  /* 0x0000000200067824 */ /* 0x040fe400078e00ff */
[----:B------:R-:W-:Y:S02]  /*1020*/  IMAD.MOV.U32 R14, RZ, RZ, R9 ;  /* 0x000000ffff0e7224 */ /* 0x000fe400078e0009 */
[----:B-----5:R-:W-:Y:S01]  /*1030*/  IMAD.MOV.U32 R20, RZ, RZ, R11 ;  /* 0x000000ffff147224 */ /* 0x020fe200078e000b */
[----:B------:R-:W-:Y:S01]  /*1040*/  LOP3.LUT R6, R0, R6, R13, 0x96, !PT ;  /* 0x0000000600067212 */ /* 0x000fe200078e960d */
[----:B------:R-:W-:-:S03]  /*1050*/  IMAD.MOV.U32 R13, RZ, RZ, 0x2f800000 ;  /* 0x2f800000ff0d7424 */ /* 0x000fc600078e00ff */
[----:B------:R-:W-:Y:S01]  /*1060*/  LOP3.LUT R15, R6, R9, RZ, 0x3c, !PT ;  /* 0x00000009060f7212 */ /* 0x000fe200078e3cff */
[----:B-1----:R-:W-:Y:S01]  /*1070*/  IMAD.WIDE.U32 R8, R17, 0x4, R4 ;  /* 0x0000000411087825 */ /* 0x002fe200078e0004 */
[----:B------:R0:W-:Y:S03]  /*1080*/  STG.E.64 desc[UR6][R2.64+0x8], R20 ;  /* 0x0000081402007986 */ /* 0x0001e6000c101b06 */
[----:B------:R-:W-:Y:S01]  /*1090*/  IMAD.IADD R0, R15, 0x1, R12 ;  /* 0x000000010f007824 */ /* 0x000fe200078e020c */
[----:B------:R0:W-:Y:S04]  /*10a0*/  STG.E.64 desc[UR6][R2.64+0x10], R14 ;  /* 0x0000100e02007986 */ /* 0x0001e8000c101b06 */
[----:B------:R-:W-:-:S05]  /*10b0*/  I2FP.F32.U32 R0, R0 ;  /* 0x0000000000007245 */ /* 0x000fca0000201000 */
[----:B------:R-:W-:-:S04]  /*10c0*/  FFMA R0, R0, R13, 1.1641532182693481445e-10 ;  /* 0x2f00000000007423 */ /* 0x000fc8000000000d */
[----:B------:R-:W-:-:S06]  /*10d0*/  FMUL R0, R0, 1000 ;  /* 0x447a000000007820 */ /* 0x000fcc0000400000 */
[----:B------:R-:W1:Y:S02]  /*10e0*/  F2I.TRUNC.NTZ R0, R0 ;  /* 0x0000000000007305 */ /* 0x000e64000020f100 */
[----:B-1----:R-:W-:-:S04]  /*10f0*/  SHF.R.S32.HI R13, RZ, 0x1f, R0 ;  /* 0x0000001fff0d7819 */ /* 0x002fc80000011400 */
[----:B------:R-:W-:-:S04]  /*1100*/  LEA.HI R13, R13, R0, RZ, 0x3 ;  /* 0x000000000d0d7211 */ /* 0x000fc800078f18ff */
[----:B------:R-:W-:-:S05]  /*1110*/  LOP3.LUT R13, R13, 0xfffffff8, RZ, 0xc0, !PT ;  /* 0xfffffff80d0d7812 */ /* 0x000fca00078ec0ff */
[----:B------:R-:W-:Y:S02]  /*1120*/  IMAD.IADD R19, R0, 0x1, -R13 ;  /* 0x0000000100137824 */ /* 0x000fe400078e0a0d */
[----:B------:R-:W-:-:S05]  /*1130*/  IMAD.MOV.U32 R13, RZ, RZ, R10 ;  /* 0x000000ffff0d7224 */ /* 0x000fca00078e000a */
[----:B------:R0:W-:Y:S04]  /*1140*/  STG.E.64 desc[UR6][R2.64], R12 ;  /* 0x0000000c02007986 */ /* 0x0001e8000c101b06 */
[----:B------:R0:W-:Y:S02]  /*1150*/  STG.E desc[UR6][R8.64], R19 ;  /* 0x0000001308007986 */ /* 0x0001e4000c101906 */
.L_x_16:
[----:B------:R-:W-:Y:S05]  /*1160*/  BSYNC.RECONVERGENT B0 ;  /* 0x0000000000007941 */ /* 0x000fea0003800200 */
.L_x_15:
[----:B------:R-:W-:Y:S04]  /*1170*/  BSSY.RECONVERGENT B0, `(.L_x_17) ;  /* 0x000001f000007945 */ /* 0x000fe80003800200 */
[----:B------:R-:W-:Y:S05]  /*1180*/  @P1 BRA `(.L_x_18) ;  /* 0x0000000000741947 */ /* 0x000fea0003800000 */
[----:B0-----:R-:W3:Y:S04]  /*1190*/  LDG.E.64 R12, desc[UR6][R2.64] ;  /* 0x00000006020c7981 */ /* 0x001ee8000c1e1b00 */
        /* <DEDUP_REMOVED lines=13> */
[----:B------:R3:W-:Y:S04]  /*1270*/  STG.E.64 desc[UR6][R2.64+0x8], R18 ;  /* 0x0000081202007986 */ /* 0x0007e8000c101b06 */
[----:B------:R-:W-:Y:S01]  /*1280*/  IMAD.IADD R0, R15, 0x1, R12 ;  /* 0x000000010f007824 */ /* 0x000fe200078e020c */
[----:B------:R3:W-:Y:S04]  /*1290*/  STG.E.64 desc[UR6][R2.64+0x10], R14 ;  /* 0x0000100e02007986 */ /* 0x0007e8000c101b06 */
[----:B------:R-:W-:-:S05]  /*12a0*/  I2FP.F32.U32 R0, R0 ;  /* 0x0000000000007245 */ /* 0x000fca0000201000 */
[----:B------:R-:W-:-:S04]  /*12b0*/  FFMA R0, R0, R13, 1.1641532182693481445e-10 ;  /* 0x2f00000000007423 */ /* 0x000fc8000000000d */
[----:B------:R-:W-:-:S06]  /*12c0*/  FMUL R0, R0, 1000 ;  /* 0x447a000000007820 */ /* 0x000fcc0000400000 */
[----:B------:R-:W0:Y:S02]  /*12d0*/  F2I.TRUNC.NTZ R0, R0 ;  /* 0x0000000000007305 */ /* 0x000e24000020f100 */
[----:B0-----:R-:W-:-:S04]  /*12e0*/  SHF.R.S32.HI R13, RZ, 0x1f, R0 ;  /* 0x0000001fff0d7819 */ /* 0x001fc80000011400 */
[----:B------:R-:W-:-:S04]  /*12f0*/  LEA.HI R13, R13, R0, RZ, 0x3 ;  /* 0x000000000d0d7211 */ /* 0x000fc800078f18ff */
[----:B------:R-:W-:-:S05]  /*1300*/  LOP3.LUT R13, R13, 0xfffffff8, RZ, 0xc0, !PT ;  /* 0xfffffff80d0d7812 */ /* 0x000fca00078ec0ff */
[----:B------:R-:W-:Y:S02]  /*1310*/  IMAD.IADD R17, R0, 0x1, -R13 ;  /* 0x0000000100117824 */ /* 0x000fe400078e0a0d */
[----:B------:R-:W-:Y:S02]  /*1320*/  IMAD.MOV.U32 R13, RZ, RZ, R8 ;  /* 0x000000ffff0d7224 */ /* 0x000fe400078e0008 */
[----:B-1----:R-:W-:-:S03]  /*1330*/  IMAD.WIDE.U32 R8, R7, 0x4, R4 ;  /* 0x0000000407087825 */ /* 0x002fc600078e0004 */
[----:B------:R3:W-:Y:S04]  /*1340*/  STG.E.64 desc[UR6][R2.64], R12 ;  /* 0x0000000c02007986 */ /* 0x0007e8000c101b06 */
[----:B------:R3:W-:Y:S02]  /*1350*/  STG.E desc[UR6][R8.64], R17 ;  /* 0x0000001108007986 */ /* 0x0007e4000c101906 */
.L_x_18:
[----:B------:R-:W-:Y:S05]  /*1360*/  BSYNC.RECONVERGENT B0 ;  /* 0x0000000000007941 */ /* 0x000fea0003800200 */
.L_x_17:
[----:B------:R-:W-:Y:S01]  /*1370*/  VIADD R7, R7, 0x2 ;  /* 0x0000000207077836 */ /* 0x000fe20000000000 */
[----:B------:R-:W-:Y:S06]  /*1380*/  BRA.U UP0, `(.L_x_19) ;  /* 0xfffffff900e47547 */ /* 0x000fec000b83ffff */
[----:B------:R-:W-:Y:S05]  /*1390*/  EXIT ;  /* 0x000000000000794d */ /* 0x000fea0003800000 */
.L_x_20:
        /* <DEDUP_REMOVED lines=14> */
.L_x_23:


//--------------------- .nv.global.init           --------------------------
	.section	.nv.global.init,"aw",@progbits
	.align	4
.nv.global.init:
	.type		mrg32k3aM1SubSeq,@object
	.size		mrg32k3aM1SubSeq,(mrg32k3aM2SubSeq - mrg32k3aM1SubSeq)
mrg32k3aM1SubSeq:
        /*0000*/ 	.byte	0x0b, 0xcc, 0xee, 0x04, 0x73, 0x29, 0x8b, 0x6f, 0xf6, 0x53, 0x03, 0xf6, 0x23, 0xf6, 0xea, 0xda
        /* <DEDUP_REMOVED lines=125> */
	.type		mrg32k3aM2SubSeq,@object
	.size		mrg32k3aM2SubSeq,(mrg32k3aM1 - mrg32k3aM2SubSeq)
mrg32k3aM2SubSeq:
        /* <DEDUP_REMOVED lines=126> */
	.type		mrg32k3aM1,@object
	.size		mrg32k3aM1,(mrg32k3aM1Seq - mrg32k3aM1)
mrg32k3aM1:
        /* <DEDUP_REMOVED lines=144> */
	.type		mrg32k3aM1Seq,@object
	.size		mrg32k3aM1Seq,(mrg32k3aM2 - mrg32k3aM1Seq)
mrg32k3aM1Seq:
        /* <DEDUP_REMOVED lines=144> */
	.type		mrg32k3aM2,@object
	.size		mrg32k3aM2,(mrg32k3aM2Seq - mrg32k3aM2)
mrg32k3aM2:
        /* <DEDUP_REMOVED lines=144> */
	.type		mrg32k3aM2Seq,@object
	.size		mrg32k3aM2Seq,(precalc_xorwow_matrix - mrg32k3aM2Seq)
mrg32k3aM2Seq:
        /* <DEDUP_REMOVED lines=144> */
	.type		precalc_xorwow_matrix,@object
	.size		precalc_xorwow_matrix,(precalc_xorwow_offset_matrix - precalc_xorwow_matrix)
precalc_xorwow_matrix:
        /* <DEDUP_REMOVED lines=6400> */
	.type		precalc_xorwow_offset_matrix,@object
	.size		precalc_xorwow_offset_matrix,(.L_1 - precalc_xorwow_offset_matrix)
precalc_xorwow_offset_matrix:
        /* <DEDUP_REMOVED lines=6400> */
.L_1:


//--------------------- .nv.shared.reserved.0     --------------------------
	.section	.nv.shared.reserved.0,"aw",@nobits
	.weak		__nv_reservedSMEM_offset_0_alias
	.size		__nv_reservedSMEM_offset_0_alias, 0, 64
	.other		__nv_reservedSMEM_offset_0_alias,@"STO_CUDA_RESERVED_SHARED STV_DEFAULT"
__nv_reservedSMEM_offset_0_alias:
	.zero		0
	.zero		64


//--------------------- .nv.global                --------------------------
	.section	.nv.global,"aw",@nobits
	.align	4
.nv.global:
	.type		vector_H,@object
	.size		vector_H,(vector_V - vector_H)
vector_H:
	.zero		32
	.type		vector_V,@object
	.size		vector_V,(.L_9 - vector_V)
vector_V:
	.zero		2000000000
.L_9:


//--------------------- .nv.constant0._Z10histogramaii --------------------------
	.section	.nv.constant0._Z10histogramaii,"a",@progbits
	.sectionflags	@""
	.align	4
.nv.constant0._Z10histogramaii:
	.zero		904


//--------------------- .nv.constant0._Z25inicializacion_histogramav --------------------------
	.section	.nv.constant0._Z25inicializacion_histogramav,"a",@progbits
	.sectionflags	@""
	.align	4
.nv.constant0._Z25inicializacion_histogramav:
	.zero		896


//--------------------- .nv.constant0._Z21inicializacion_vectoriP17curandStateXORWOWii --------------------------
	.section	.nv.constant0._Z21inicializacion_vectoriP17curandStateXORWOWii,"a",@progbits
	.sectionflags	@""
	.align	4
.nv.constant0._Z21inicializacion_vectoriP17curandStateXORWOWii:
	.zero		920


//--------------------- SYMBOLS --------------------------

	.type		.nv.reservedSmem.offset0,@object
	.size		.nv.reservedSmem.offset0,0x4
